def matmul_kernel(
    a_ptr,
    b_ptr,
    c_ptr,
    M,
    N,
    K,
    stride_am,
    stride_ak,
    stride_bk,
    stride_bn,
    stride_cm,
    stride_cn,
    BLOCK_M: tl.constexpr,
    BLOCK_N: tl.constexpr,
    BLOCK_K: tl.constexpr,
    GROUP_M: tl.constexpr,
):
    pid = tl.program_id(axis=0)
    num_pid_m = tl.cdiv(M, BLOCK_M)
    num_pid_n = tl.cdiv(N, BLOCK_N)
    num_pid_in_group = GROUP_M * num_pid_n
    group_id = pid // num_pid_in_group
    first_pid_m = group_id * GROUP_M
    group_size_m = min(num_pid_m - first_pid_m, GROUP_M)
    pid_m = first_pid_m + ((pid % num_pid_in_group) % group_size_m)
    pid_n = (pid % num_pid_in_group) // group_size_m

    offs_am = (pid_m * BLOCK_M + tl.arange(0, BLOCK_M)) % M
    offs_bn = (pid_n * BLOCK_N + tl.arange(0, BLOCK_N)) % N
    offs_k = tl.arange(0, BLOCK_K)
    a_ptrs = a_ptr + offs_am[:, None] * stride_am + offs_k[None, :] * stride_ak
    b_ptrs = b_ptr + offs_k[:, None] * stride_bk + offs_bn[None, :] * stride_bn

    acc = tl.zeros((BLOCK_M, BLOCK_N), dtype=tl.float32)
    for kk in range(0, tl.cdiv(K, BLOCK_K)):
        a = tl.load(a_ptrs, mask=offs_k[None, :] < K - kk * BLOCK_K, other=0.0)
        b = tl.load(b_ptrs, mask=offs_k[:, None] < K - kk * BLOCK_K, other=0.0)
        acc = tl.dot(a, b, acc)
        a_ptrs += BLOCK_K * stride_ak
        b_ptrs += BLOCK_K * stride_bk

    c = acc.to(c_ptr.dtype.element_ty)
    offs_cm = pid_m * BLOCK_M + tl.arange(0, BLOCK_M)
    offs_cn = pid_n * BLOCK_N + tl.arange(0, BLOCK_N)
    c_ptrs = c_ptr + offs_cm[:, None] * stride_cm + offs_cn[None, :] * stride_cn
    mask = (offs_cm[:, None] < M) & (offs_cn[None, :] < N)
    tl.store(c_ptrs, c, mask=mask)

# config = {"BLOCK_K": 128, "BLOCK_M": 32, "BLOCK_N": 64, "GROUP_M": 8, "arch": "sm_80", "dtype": "bf16", "num_ctas": 1, "num_stages": 3, "num_warps": 4}
# arch = sm_80


// ===== COMPILED SASS (sm_80) =====

	.target	sm_80

	.elftype	@"ET_EXEC"


//--------------------- .note.nv.tkinfo           --------------------------
	.section	.note.nv.tkinfo,"",@"SHT_NOTE"
	.sectionflags	@"SHF_NOTE_NV_TKINFO"
	.tkinfo
        /*0018*/ 	.word	0x00000002
        /*0030*/ 	.string	""
        /*0030*/ 	.string	"ptxas"
        /*0030*/ 	.string	"Cuda compilation tools, release 13.0, V13.0.88"
        /*0030*/ 	.string	"Build cuda_13.0.r13.0/compiler.36424714_0"
        /*0030*/ 	.string	"-v  -suppress-debug-info  -lineinfo  -arch sm_80 "



//--------------------- .note.nv.cuinfo           --------------------------
	.section	.note.nv.cuinfo,"",@"SHT_NOTE"
	.sectionflags	@"SHF_NOTE_NV_CUINFO"
        /*0018*/ 	.short	0x0002
        /*001a*/ 	.short	0x0050
        /*001c*/ 	.short	0x0082
	.zero		2


//--------------------- .nv.info                  --------------------------
	.section	.nv.info,"",@"SHT_CUDA_INFO"
	.align	4


	//----- nvinfo : EIATTR_REGCOUNT
	.align		4
        /*0000*/ 	.byte	0x04, 0x2f
        /*0002*/ 	.short	(.L_1 - .L_0)
	.align		4
.L_0:
        /*0004*/ 	.word	index@(matmul_kernel)
        /*0008*/ 	.word	0x000000ff


	//----- nvinfo : EIATTR_FRAME_SIZE
	.align		4
.L_1:
        /*000c*/ 	.byte	0x04, 0x11
        /*000e*/ 	.short	(.L_3 - .L_2)
	.align		4
.L_2:
        /*0010*/ 	.word	index@(matmul_kernel)
        /*0014*/ 	.word	0x00000000


	//----- nvinfo : EIATTR_MIN_STACK_SIZE
	.align		4
.L_3:
        /*0018*/ 	.byte	0x04, 0x12
        /*001a*/ 	.short	(.L_5 - .L_4)
	.align		4
.L_4:
        /*001c*/ 	.word	index@(matmul_kernel)
        /*0020*/ 	.word	0x00000000
.L_5:


//--------------------- .nv.info.matmul_kernel    --------------------------
	.section	.nv.info.matmul_kernel,"",@"SHT_CUDA_INFO"
	.sectionflags	@""
	.align	4


	//----- nvinfo : EIATTR_CUDA_API_VERSION
	.align		4
        /*0000*/ 	.byte	0x04, 0x37
        /*0002*/ 	.short	(.L_7 - .L_6)
.L_6:
        /*0004*/ 	.word	0x00000082


	//----- nvinfo : EIATTR_SW2861232_WAR
	.align		4
.L_7:
        /*0008*/ 	.byte	0x01, 0x35
	.zero		2


	//----- nvinfo : EIATTR_PARAM_CBANK
	.align		4
        /*000c*/ 	.byte	0x04, 0x0a
        /*000e*/ 	.short	(.L_9 - .L_8)
	.align		4
.L_8:
        /*0010*/ 	.word	index@(.nv.constant0.matmul_kernel)
        /*0014*/ 	.short	0x0160
        /*0016*/ 	.short	0x0050


	//----- nvinfo : EIATTR_CBANK_PARAM_SIZE
	.align		4
.L_9:
        /*0018*/ 	.byte	0x03, 0x19
        /*001a*/ 	.short	0x0050


	//----- nvinfo : EIATTR_KPARAM_INFO
	.align		4
        /*001c*/ 	.byte	0x04, 0x17
        /*001e*/ 	.short	(.L_11 - .L_10)
.L_10:
        /*0020*/ 	.word	0x00000000
        /*0024*/ 	.short	0x000d
        /*0026*/ 	.short	0x0048
        /*0028*/ 	.byte	0x00, 0xf4, 0x21, 0x00


	//----- nvinfo : EIATTR_KPARAM_INFO
	.align		4
.L_11:
        /*002c*/ 	.byte	0x04, 0x17
        /*002e*/ 	.short	(.L_13 - .L_12)
.L_12:
        /*0030*/ 	.word	0x00000000
        /*0034*/ 	.short	0x000c
        /*0036*/ 	.short	0x0040
        /*0038*/ 	.byte	0x00, 0xf4, 0x21, 0x00


	//----- nvinfo : EIATTR_KPARAM_INFO
	.align		4
.L_13:
        /*003c*/ 	.byte	0x04, 0x17
        /*003e*/ 	.short	(.L_15 - .L_14)
.L_14:
        /*0040*/ 	.word	0x00000000
        /*0044*/ 	.short	0x000b
        /*0046*/ 	.short	0x0038
        /*0048*/ 	.byte	0x00, 0xf0, 0x11, 0x00


	//----- nvinfo : EIATTR_KPARAM_INFO
	.align		4
.L_15:
        /*004c*/ 	.byte	0x04, 0x17
        /*004e*/ 	.short	(.L_17 - .L_16)
.L_16:
        /*0050*/ 	.word	0x00000000
        /*0054*/ 	.short	0x000a
        /*0056*/ 	.short	0x0034
        /*0058*/ 	.byte	0x00, 0xf0, 0x11, 0x00


	//----- nvinfo : EIATTR_KPARAM_INFO
	.align		4
.L_17:
        /*005c*/ 	.byte	0x04, 0x17
        /*005e*/ 	.short	(.L_19 - .L_18)
.L_18:
        /*0060*/ 	.word	0x00000000
        /*0064*/ 	.short	0x0009
        /*0066*/ 	.short	0x0030
        /*0068*/ 	.byte	0x00, 0xf0, 0x11, 0x00


	//----- nvinfo : EIATTR_KPARAM_INFO
	.align		4
.L_19:
        /*006c*/ 	.byte	0x04, 0x17
        /*006e*/ 	.short	(.L_21 - .L_20)
.L_20:
        /*0070*/ 	.word	0x00000000
        /*0074*/ 	.short	0x0008
        /*0076*/ 	.short	0x002c
        /*0078*/ 	.byte	0x00, 0xf0, 0x11, 0x00


	//----- nvinfo : EIATTR_KPARAM_INFO
	.align		4
.L_21:
        /*007c*/ 	.byte	0x04, 0x17
        /*007e*/ 	.short	(.L_23 - .L_22)
.L_22:
        /*0080*/ 	.word	0x00000000
        /*0084*/ 	.short	0x0007
        /*0086*/ 	.short	0x0028
        /*0088*/ 	.byte	0x00, 0xf0, 0x11, 0x00


	//----- nvinfo : EIATTR_KPARAM_INFO
	.align		4
.L_23:
        /*008c*/ 	.byte	0x04, 0x17
        /*008e*/ 	.short	(.L_25 - .L_24)
.L_24:
        /*0090*/ 	.word	0x00000000
        /*0094*/ 	.short	0x0006
        /*0096*/ 	.short	0x0024
        /*0098*/ 	.byte	0x00, 0xf0, 0x11, 0x00


	//----- nvinfo : EIATTR_KPARAM_INFO
	.align		4
.L_25:
        /*009c*/ 	.byte	0x04, 0x17
        /*009e*/ 	.short	(.L_27 - .L_26)
.L_26:
        /*00a0*/ 	.word	0x00000000
        /*00a4*/ 	.short	0x0005
        /*00a6*/ 	.short	0x0020
        /*00a8*/ 	.byte	0x00, 0xf0, 0x11, 0x00


	//----- nvinfo : EIATTR_KPARAM_INFO
	.align		4
.L_27:
        /*00ac*/ 	.byte	0x04, 0x17
        /*00ae*/ 	.short	(.L_29 - .L_28)
.L_28:
        /*00b0*/ 	.word	0x00000000
        /*00b4*/ 	.short	0x0004
        /*00b6*/ 	.short	0x001c
        /*00b8*/ 	.byte	0x00, 0xf0, 0x11, 0x00


	//----- nvinfo : EIATTR_KPARAM_INFO
	.align		4
.L_29:
        /*00bc*/ 	.byte	0x04, 0x17
        /*00be*/ 	.short	(.L_31 - .L_30)
.L_30:
        /*00c0*/ 	.word	0x00000000
        /*00c4*/ 	.short	0x0003
        /*00c6*/ 	.short	0x0018
        /*00c8*/ 	.byte	0x00, 0xf0, 0x11, 0x00


	//----- nvinfo : EIATTR_KPARAM_INFO
	.align		4
.L_31:
        /*00cc*/ 	.byte	0x04, 0x17
        /*00ce*/ 	.short	(.L_33 - .L_32)
.L_32:
        /*00d0*/ 	.word	0x00000000
        /*00d4*/ 	.short	0x0002
        /*00d6*/ 	.short	0x0010
        /*00d8*/ 	.byte	0x00, 0xf4, 0x21, 0x00


	//----- nvinfo : EIATTR_KPARAM_INFO
	.align		4
.L_33:
        /*00dc*/ 	.byte	0x04, 0x17
        /*00de*/ 	.short	(.L_35 - .L_34)
.L_34:
        /*00e0*/ 	.word	0x00000000
        /*00e4*/ 	.short	0x0001
        /*00e6*/ 	.short	0x0008
        /*00e8*/ 	.byte	0x00, 0xf4, 0x21, 0x00


	//----- nvinfo : EIATTR_KPARAM_INFO
	.align		4
.L_35:
        /*00ec*/ 	.byte	0x04, 0x17
        /*00ee*/ 	.short	(.L_37 - .L_36)
.L_36:
        /*00f0*/ 	.word	0x00000000
        /*00f4*/ 	.short	0x0000
        /*00f6*/ 	.short	0x0000
        /*00f8*/ 	.byte	0x00, 0xf4, 0x21, 0x00


	//----- nvinfo : EIATTR_MAXREG_COUNT
	.align		4
.L_37:
        /*00fc*/ 	.byte	0x03, 0x1b
        /*00fe*/ 	.short	0x00ff


	//----- nvinfo : EIATTR_NUM_BARRIERS
	.align		4
        /*0100*/ 	.byte	0x02, 0x4c
        /*0102*/ 	.byte	0x01
	.zero		1


	//----- nvinfo : EIATTR_MERCURY_ISA_VERSION
	.align		4
        /*0104*/ 	.byte	0x03, 0x5f
        /*0106*/ 	.short	0x0000


	//----- nvinfo : EIATTR_EXIT_INSTR_OFFSETS
	.align		4
        /*0108*/ 	.byte	0x04, 0x1c
        /*010a*/ 	.short	(.L_39 - .L_38)


	//   ....[0]....
.L_38:
        /*010c*/ 	.word	0x00008d60


	//   ....[1]....
        /*0110*/ 	.word	0x00008d90


	//----- nvinfo : EIATTR_REQNTID
	.align		4
.L_39:
        /*0114*/ 	.byte	0x04, 0x10
        /*0116*/ 	.short	(.L_41 - .L_40)
.L_40:
        /*0118*/ 	.word	0x00000080
        /*011c*/ 	.word	0x00000001
        /*0120*/ 	.word	0x00000001
.L_41:


//--------------------- .nv.callgraph             --------------------------
	.section	.nv.callgraph,"",@"SHT_CUDA_CALLGRAPH"
	.align	4
	.sectionentsize	8
	.align		4
        /*0000*/ 	.word	0x00000000
	.align		4
        /*0004*/ 	.word	0xffffffff
	.align		4
        /*0008*/ 	.word	0x00000000
	.align		4
        /*000c*/ 	.word	0xfffffffe
	.align		4
        /*0010*/ 	.word	0x00000000
	.align		4
        /*0014*/ 	.word	0xfffffffd
	.align		4
        /*0018*/ 	.word	0x00000000
	.align		4
        /*001c*/ 	.word	0xfffffffc


//--------------------- .nv.rel.action            --------------------------
	.section	.nv.rel.action,"",@"SHT_CUDA_RELOCINFO"
	.align	8
	.sectionentsize	8
        /*0000*/ 	.byte	0x73, 0x00, 0x00, 0x00, 0x00, 0x00, 0x00, 0x00, 0x00, 0x00, 0x00, 0x11, 0x25, 0x00, 0x05, 0x36


//--------------------- .nv.constant0.matmul_kernel --------------------------
	.section	.nv.constant0.matmul_kernel,"a",@progbits
	.sectionflags	@""
	.align	4
.nv.constant0.matmul_kernel:
	.zero		432


//--------------------- .text.matmul_kernel       --------------------------
	.section	.text.matmul_kernel,"ax",@progbits
	.sectioninfo	@"SHI_REGISTERS=255"
	.align	128
        .global         matmul_kernel
        .type           matmul_kernel,@function
        .size           matmul_kernel,(.L_x_5 - matmul_kernel)
        .other          matmul_kernel,@"STO_CUDA_ENTRY STV_DEFAULT"
matmul_kernel:
.text.matmul_kernel:
[----:B------:R-:W-:Y:S02]  /*0000*/  IMAD.MOV.U32 R1, RZ, RZ, c[0x0][0x28] ;  /* 0x00000a00ff017624 */ /* 0x000fe400078e00ff */
[----:B------:R-:W-:Y:S01]  /*0010*/  IMAD.MOV.U32 R0, RZ, RZ, c[0x0][0x17c] ;  /* 0x00005f00ff007624 */ /* 0x000fe200078e00ff */
[----:B------:R-:W0:Y:S01]  /*0020*/  S2R R5, SR_CTAID.X ;  /* 0x0000000000057919 */ /* 0x000e220000002500 */
[----:B------:R-:W-:Y:S02]  /*0030*/  ULDC UR4, c[0x0][0x180] ;  /* 0x0000600000047ab9 */ /* 0x000fe40000000800 */
[----:B------:R-:W-:Y:S01]  /*0040*/  ULDC.64 UR6, c[0x0][0x118] ;  /* 0x0000460000067ab9 */ /* 0x000fe20000000a00 */
[----:B------:R-:W-:Y:S01]  /*0050*/  IADD3 R0, R0, 0x3f, RZ ;  /* 0x0000003f00007810 */ /* 0x000fe20007ffe0ff */
[----:B------:R-:W1:Y:S03]  /*0060*/  S2R R86, SR_TID.X ;  /* 0x0000000000567919 */ /* 0x000e660000002100 */
[----:B------:R-:W-:-:S04]  /*0070*/  SHF.R.S32.HI R3, RZ, 0x1f, R0 ;  /* 0x0000001fff037819 */ /* 0x000fc80000011400 */
[----:B------:R-:W-:-:S04]  /*0080*/  LEA.HI R3, R3, R0, RZ, 0x6 ;  /* 0x0000000003037211 */ /* 0x000fc800078f30ff */
[----:B------:R-:W-:-:S05]  /*0090*/  SHF.R.S32.HI R3, RZ, 0x6, R3 ;  /* 0x00000006ff037819 */ /* 0x000fca0000011403 */
[----:B------:R-:W-:Y:S01]  /*00a0*/  IMAD.SHL.U32 R4, R3, 0x8, RZ ;  /* 0x0000000803047824 */ /* 0x000fe200078e00ff */
[----:B0-----:R-:W-:-:S04]  /*00b0*/  IABS R8, R5 ;  /* 0x0000000500087213 */ /* 0x001fc80000000000 */
[-C--:B------:R-:W-:Y:S02]  /*00c0*/  IABS R7, R4.reuse ;  /* 0x0000000400077213 */ /* 0x080fe40000000000 */
[----:B------:R-:W-:Y:S02]  /*00d0*/  IABS R10, R4 ;  /* 0x00000004000a7213 */ /* 0x000fe40000000000 */
[----:B------:R-:W0:Y:S01]  /*00e0*/  I2F.RP R0, R7 ;  /* 0x0000000700007306 */ /* 0x000e220000209400 */
[----:B-1----:R-:W-:-:S07]  /*00f0*/  LOP3.LUT R87, R86, 0x60, RZ, 0xc0, !PT ;  /* 0x0000006056577812 */ /* 0x002fce00078ec0ff */
[----:B0-----:R-:W0:Y:S02]  /*0100*/  MUFU.RCP R0, R0 ;  /* 0x0000000000007308 */ /* 0x001e240000001000 */
[----:B0-----:R-:W-:Y:S01]  /*0110*/  IADD3 R2, R0, 0xffffffe, RZ ;  /* 0x0ffffffe00027810 */ /* 0x001fe20007ffe0ff */
[----:B------:R-:W-:-:S05]  /*0120*/  IMAD.MOV R0, RZ, RZ, -R10 ;  /* 0x000000ffff007224 */ /* 0x000fca00078e0a0a */
[----:B------:R0:W1:Y:S02]  /*0130*/  F2I.FTZ.U32.TRUNC.NTZ R3, R2 ;  /* 0x0000000200037305 */ /* 0x000064000021f000 */
[----:B0-----:R-:W-:Y:S02]  /*0140*/  IMAD.MOV.U32 R2, RZ, RZ, RZ ;  /* 0x000000ffff027224 */ /* 0x001fe400078e00ff */
[----:B-1----:R-:W-:-:S04]  /*0150*/  IMAD.MOV R6, RZ, RZ, -R3 ;  /* 0x000000ffff067224 */ /* 0x002fc800078e0a03 */
[----:B------:R-:W-:Y:S02]  /*0160*/  IMAD R9, R6, R7, RZ ;  /* 0x0000000706097224 */ /* 0x000fe400078e02ff */
[----:B------:R-:W-:Y:S02]  /*0170*/  IMAD.MOV.U32 R6, RZ, RZ, R8 ;  /* 0x000000ffff067224 */ /* 0x000fe400078e0008 */
[----:B------:R-:W-:-:S06]  /*0180*/  IMAD.HI.U32 R3, R3, R9, R2 ;  /* 0x0000000903037227 */ /* 0x000fcc00078e0002 */
[----:B------:R-:W-:-:S04]  /*0190*/  IMAD.HI.U32 R3, R3, R6, RZ ;  /* 0x0000000603037227 */ /* 0x000fc800078e00ff */
[----:B------:R-:W-:-:S05]  /*01a0*/  IMAD R0, R3, R0, R6 ;  /* 0x0000000003007224 */ /* 0x000fca00078e0206 */
[----:B------:R-:W-:-:S13]  /*01b0*/  ISETP.GT.U32.AND P1, PT, R7, R0, PT ;  /* 0x000000000700720c */ /* 0x000fda0003f24070 */
[----:B------:R-:W-:Y:S01]  /*01c0*/  @!P1 IMAD.IADD R0, R0, 0x1, -R7 ;  /* 0x0000000100009824 */ /* 0x000fe200078e0a07 */
[----:B------:R-:W-:Y:S02]  /*01d0*/  @!P1 IADD3 R3, R3, 0x1, RZ ;  /* 0x0000000103039810 */ /* 0x000fe40007ffe0ff */
[----:B------:R-:W-:Y:S02]  /*01e0*/  ISETP.NE.AND P1, PT, R4, RZ, PT ;  /* 0x000000ff0400720c */ /* 0x000fe40003f25270 */
[----:B------:R-:W-:Y:S02]  /*01f0*/  ISETP.GE.U32.AND P0, PT, R0, R7, PT ;  /* 0x000000070000720c */ /* 0x000fe40003f06070 */
[----:B------:R-:W-:-:S04]  /*0200*/  LOP3.LUT R0, R5, R4, RZ, 0x3c, !PT ;  /* 0x0000000405007212 */ /* 0x000fc800078e3cff */
[----:B------:R-:W-:Y:S01]  /*0210*/  ISETP.GE.AND P2, PT, R0, RZ, PT ;  /* 0x000000ff0000720c */ /* 0x000fe20003f46270 */
[----:B------:R-:W-:-:S05]  /*0220*/  IMAD.MOV.U32 R0, RZ, RZ, 0x1f ;  /* 0x0000001fff007424 */ /* 0x000fca00078e00ff */
[----:B------:R-:W-:Y:S02]  /*0230*/  IADD3 R0, R0, c[0x0][0x178], RZ ;  /* 0x00005e0000007a10 */ /* 0x000fe40007ffe0ff */
[----:B------:R-:W-:-:S05]  /*0240*/  @P0 IADD3 R3, R3, 0x1, RZ ;  /* 0x0000000103030810 */ /* 0x000fca0007ffe0ff */
[----:B------:R-:W-:Y:S01]  /*0250*/  IMAD.MOV.U32 R2, RZ, RZ, R3 ;  /* 0x000000ffff027224 */ /* 0x000fe200078e0003 */
[----:B------:R-:W-:-:S03]  /*0260*/  SHF.R.S32.HI R3, RZ, 0x1f, R0 ;  /* 0x0000001fff037819 */ /* 0x000fc60000011400 */
[----:B------:R-:W-:Y:S01]  /*0270*/  @!P2 IMAD.MOV R2, RZ, RZ, -R2 ;  /* 0x000000ffff02a224 */ /* 0x000fe200078e0a02 */
[----:B------:R-:W-:Y:S02]  /*0280*/  @!P1 LOP3.LUT R2, RZ, R4, RZ, 0x33, !PT ;  /* 0x00000004ff029212 */ /* 0x000fe400078e33ff */
[----:B------:R-:W-:-:S03]  /*0290*/  LEA.HI R3, R3, R0, RZ, 0x5 ;  /* 0x0000000003037211 */ /* 0x000fc600078f28ff */
[C---:B------:R-:W-:Y:S01]  /*02a0*/  IMAD.SHL.U32 R216, R2.reuse, 0x8, RZ ;  /* 0x0000000802d87824 */ /* 0x040fe200078e00ff */
[----:B------:R-:W-:-:S04]  /*02b0*/  IADD3 R2, -R2, RZ, RZ ;  /* 0x000000ff02027210 */ /* 0x000fc80007ffe1ff */
[----:B------:R-:W-:Y:S01]  /*02c0*/  LEA.HI.SX32 R3, R3, -R216, 0x1b ;  /* 0x800000d803037211 */ /* 0x000fe200078fdaff */
[----:B------:R-:W-:-:S03]  /*02d0*/  IMAD R4, R4, R2, R5 ;  /* 0x0000000204047224 */ /* 0x000fc600078e0205 */
[----:B------:R-:W-:Y:S02]  /*02e0*/  IMNMX R11, R3, 0x8, PT ;  /* 0x00000008030b7817 */ /* 0x000fe40003800200 */
[----:B------:R-:W-:Y:S02]  /*02f0*/  IABS R9, R4 ;  /* 0x0000000400097213 */ /* 0x000fe40000000000 */
[----:B------:R-:W-:-:S04]  /*0300*/  IABS R7, R11 ;  /* 0x0000000b00077213 */ /* 0x000fc80000000000 */
[----:B------:R-:W0:Y:S08]  /*0310*/  I2F.RP R0, R7 ;  /* 0x0000000700007306 */ /* 0x000e300000209400 */
[----:B0-----:R-:W0:Y:S02]  /*0320*/  MUFU.RCP R0, R0 ;  /* 0x0000000000007308 */ /* 0x001e240000001000 */
[----:B0-----:R-:W-:-:S06]  /*0330*/  IADD3 R3, R0, 0xffffffe, RZ ;  /* 0x0ffffffe00037810 */ /* 0x001fcc0007ffe0ff */
[----:B------:R-:W0:Y:S02]  /*0340*/  F2I.FTZ.U32.TRUNC.NTZ R3, R3 ;  /* 0x0000000300037305 */ /* 0x000e24000021f000 */
[----:B0-----:R-:W-:-:S04]  /*0350*/  IMAD.MOV R6, RZ, RZ, -R3 ;  /* 0x000000ffff067224 */ /* 0x001fc800078e0a03 */
[----:B------:R-:W-:Y:S01]  /*0360*/  IMAD.MOV.U32 R2, RZ, RZ, R6 ;  /* 0x000000ffff027224 */ /* 0x000fe200078e0006 */
[----:B------:R-:W-:-:S03]  /*0370*/  IABS R6, R11 ;  /* 0x0000000b00067213 */ /* 0x000fc60000000000 */
[----:B------:R-:W-:Y:S02]  /*0380*/  IMAD R5, R2, R7, RZ ;  /* 0x0000000702057224 */ /* 0x000fe400078e02ff */
[----:B------:R-:W-:Y:S02]  /*0390*/  IMAD.MOV.U32 R2, RZ, RZ, RZ ;  /* 0x000000ffff027224 */ /* 0x000fe400078e00ff */
[----:B------:R-:W-:Y:S02]  /*03a0*/  IMAD.MOV R0, RZ, RZ, -R6 ;  /* 0x000000ffff007224 */ /* 0x000fe400078e0a06 */
[----:B------:R-:W-:Y:S01]  /*03b0*/  IMAD.HI.U32 R2, R3, R5, R2 ;  /* 0x0000000503027227 */ /* 0x000fe200078e0002 */
[----:B------:R-:W-:-:S03]  /*03c0*/  LOP3.LUT R5, R86, 0x1f, RZ, 0xc0, !PT ;  /* 0x0000001f56057812 */ /* 0x000fc600078ec0ff */
[----:B------:R-:W-:Y:S02]  /*03d0*/  IMAD.MOV.U32 R3, RZ, RZ, c[0x0][0x180] ;  /* 0x00006000ff037624 */ /* 0x000fe400078e00ff */
[----:B------:R-:W-:-:S03]  /*03e0*/  IMAD.HI.U32 R2, R2, R9, RZ ;  /* 0x0000000902027227 */ /* 0x000fc600078e00ff */
[----:B------:R-:W-:Y:S01]  /*03f0*/  IADD3 R3, R3, 0x7f, RZ ;  /* 0x0000007f03037810 */ /* 0x000fe20007ffe0ff */
[----:B------:R-:W-:-:S05]  /*0400*/  IMAD R0, R2, R0, R9 ;  /* 0x0000000002007224 */ /* 0x000fca00078e0209 */
[----:B------:R-:W-:-:S13]  /*0410*/  ISETP.GT.U32.AND P1, PT, R7, R0, PT ;  /* 0x000000000700720c */ /* 0x000fda0003f24070 */
[----:B------:R-:W-:Y:S01]  /*0420*/  @!P1 IMAD.IADD R0, R0, 0x1, -R7 ;  /* 0x0000000100009824 */ /* 0x000fe200078e0a07 */
[----:B------:R-:W-:Y:S02]  /*0430*/  @!P1 IADD3 R2, R2, 0x1, RZ ;  /* 0x0000000102029810 */ /* 0x000fe40007ffe0ff */
[----:B------:R-:W-:Y:S02]  /*0440*/  ISETP.NE.AND P1, PT, R11, RZ, PT ;  /* 0x000000ff0b00720c */ /* 0x000fe40003f25270 */
[----:B------:R-:W-:Y:S02]  /*0450*/  ISETP.GE.U32.AND P0, PT, R0, R7, PT ;  /* 0x000000070000720c */ /* 0x000fe40003f06070 */
[----:B------:R-:W-:-:S04]  /*0460*/  LOP3.LUT R0, R4, R11, RZ, 0x3c, !PT ;  /* 0x0000000b04007212 */ /* 0x000fc800078e3cff */
[----:B------:R-:W-:-:S07]  /*0470*/  ISETP.GE.AND P2, PT, R0, RZ, PT ;  /* 0x000000ff0000720c */ /* 0x000fce0003f46270 */
[----:B------:R-:W-:Y:S02]  /*0480*/  @P0 IADD3 R2, R2, 0x1, RZ ;  /* 0x0000000102020810 */ /* 0x000fe40007ffe0ff */
[----:B------:R-:W-:-:S04]  /*0490*/  ISETP.GT.AND P0, PT, R3, 0x7f, PT ;  /* 0x0000007f0300780c */ /* 0x000fc80003f04270 */
[----:B------:R-:W-:Y:S01]  /*04a0*/  @!P2 IMAD.MOV R2, RZ, RZ, -R2 ;  /* 0x000000ffff02a224 */ /* 0x000fe200078e0a02 */
[----:B------:R-:W-:-:S05]  /*04b0*/  @!P1 LOP3.LUT R2, RZ, R11, RZ, 0x33, !PT ;  /* 0x0000000bff029212 */ /* 0x000fca00078e33ff */
[----:B------:R-:W-:Y:S02]  /*04c0*/  IMAD.MOV R0, RZ, RZ, -R2 ;  /* 0x000000ffff007224 */ /* 0x000fe400078e0a02 */
[----:B------:R-:W-:Y:S02]  /*04d0*/  IMAD.SHL.U32 R2, R2, 0x40, RZ ;  /* 0x0000004002027824 */ /* 0x000fe400078e00ff */
[----:B------:R-:W-:Y:S01]  /*04e0*/  IMAD R0, R11, R0, R4 ;  /* 0x000000000b007224 */ /* 0x000fe200078e0204 */
[----:B------:R-:W-:-:S03]  /*04f0*/  SHF.R.U32.HI R4, RZ, 0x5, R86 ;  /* 0x00000005ff047819 */ /* 0x000fc60000011656 */
[----:B------:R-:W-:Y:S01]  /*0500*/  IMAD.IADD R216, R216, 0x1, R0 ;  /* 0x00000001d8d87824 */ /* 0x000fe200078e0200 */
[----:B------:R-:W-:-:S03]  /*0510*/  SGXT.U32 R0, R4, 0x2 ;  /* 0x000000020400781a */ /* 0x000fc60000000000 */
[----:B------:R-:W-:Y:S01]  /*0520*/  IMAD R216, R216, 0x20, R5 ;  /* 0x00000020d8d87824 */ /* 0x000fe200078e0205 */
[C---:B------:R-:W-:Y:S02]  /*0530*/  LOP3.LUT R247, R0.reuse, 0x4, RZ, 0xfc, !PT ;  /* 0x0000000400f77812 */ /* 0x040fe400078efcff */
[C---:B------:R-:W-:Y:S02]  /*0540*/  LOP3.LUT R246, R0.reuse, 0x8, RZ, 0xfc, !PT ;  /* 0x0000000800f67812 */ /* 0x040fe400078efcff */
[C---:B------:R-:W-:Y:S02]  /*0550*/  LOP3.LUT R245, R0.reuse, 0xc, RZ, 0xfc, !PT ;  /* 0x0000000c00f57812 */ /* 0x040fe400078efcff */
[C---:B------:R-:W-:Y:S02]  /*0560*/  LOP3.LUT R244, R0.reuse, 0x10, RZ, 0xfc, !PT ;  /* 0x0000001000f47812 */ /* 0x040fe400078efcff */
[C---:B------:R-:W-:Y:S02]  /*0570*/  LOP3.LUT R243, R0.reuse, 0x14, RZ, 0xfc, !PT ;  /* 0x0000001400f37812 */ /* 0x040fe400078efcff */
[----:B------:R-:W-:-:S02]  /*0580*/  LOP3.LUT R242, R0, 0x18, RZ, 0xfc, !PT ;  /* 0x0000001800f27812 */ /* 0x000fc400078efcff */
        /* <DEDUP_REMOVED lines=8> */
[----:B------:R-:W-:Y:S01]  /*0610*/  LOP3.LUT R233, R0, 0x3c, RZ, 0xfc, !PT ;  /* 0x0000003c00e97812 */ /* 0x000fe200078efcff */
[----:B------:R-:W-:Y:S05]  /*0620*/  @P0 BRA `(.L_x_0) ;  /* 0x0000008000000947 */ /* 0x000fea0003800000 */
[C---:B------:R-:W-:Y:S01]  /*0630*/  IMAD.SHL.U32 R208, R86.reuse, 0x2, RZ ;  /* 0x0000000256d07824 */ /* 0x040fe200078e00ff */
[C---:B------:R-:W-:Y:S01]  /*0640*/  SHF.L.U32 R248, R86.reuse, 0x3, RZ ;  /* 0x0000000356f87819 */ /* 0x040fe200000006ff */
[----:B------:R-:W-:Y:S01]  /*0650*/  CS2R R68, SRZ ;  /* 0x0000000000447805 */ /* 0x000fe2000001ff00 */
[----:B------:R-:W-:Y:S01]  /*0660*/  LOP3.LUT R249, R86, 0x40, RZ, 0xc0, !PT ;  /* 0x0000004056f97812 */ /* 0x000fe200078ec0ff */
[----:B------:R-:W-:Y:S01]  /*0670*/  CS2R R70, SRZ ;  /* 0x0000000000467805 */ /* 0x000fe2000001ff00 */
[----:B------:R-:W-:Y:S01]  /*0680*/  CS2R R80, SRZ ;  /* 0x0000000000507805 */ /* 0x000fe2000001ff00 */
[----:B------:R-:W-:Y:S01]  /*0690*/  CS2R R82, SRZ ;  /* 0x0000000000527805 */ /* 0x000fe2000001ff00 */
[----:B------:R-:W-:Y:S05]  /*06a0*/  BRA `(.L_x_1) ;  /* 0x00007d9000007947 */ /* 0x000fea0003800000 */
.L_x_0:
[----:B------:R-:W-:Y:S01]  /*06b0*/  IABS R4, c[0x0][0x17c] ;  /* 0x00005f0000047a13 */ /* 0x000fe20000000000 */
[----:B------:R-:W-:Y:S01]  /*06c0*/  IMAD.SHL.U32 R248, R86, 0x8, RZ ;  /* 0x0000000856f87824 */ /* 0x000fe200078e00ff */
[----:B------:R-:W-:Y:S01]  /*06d0*/  IADD3 R8, R2, 0x3f, RZ ;  /* 0x0000003f02087810 */ /* 0x000fe20007ffe0ff */
[----:B------:R-:W-:Y:S01]  /*06e0*/  IMAD.SHL.U32 R208, R86, 0x2, RZ ;  /* 0x0000000256d07824 */ /* 0x000fe200078e00ff */
[----:B------:R-:W0:Y:S01]  /*06f0*/  I2F.RP R9, R4 ;  /* 0x0000000400097306 */ /* 0x000e220000209400 */
[----:B------:R-:W-:Y:S01]  /*0700*/  IADD3 R13, R2, 0x3d, RZ ;  /* 0x0000003d020d7810 */ /* 0x000fe20007ffe0ff */
[----:B------:R-:W-:Y:S01]  /*0710*/  IMAD R252, R245, c[0x0][0x188], RZ ;  /* 0x00006200f5fc7a24 */ /* 0x000fe200078e02ff */
[----:B------:R-:W-:Y:S01]  /*0720*/  IABS R10, R8 ;  /* 0x00000008000a7213 */ /* 0x000fe20000000000 */
[----:B------:R-:W-:Y:S01]  /*0730*/  IMAD R251, R246, c[0x0][0x188], RZ ;  /* 0x00006200f6fb7a24 */ /* 0x000fe200078e02ff */
[----:B------:R-:W-:Y:S01]  /*0740*/  IABS R12, R13 ;  /* 0x0000000d000c7213 */ /* 0x000fe20000000000 */
[----:B------:R-:W-:Y:S01]  /*0750*/  IMAD R250, R247, c[0x0][0x188], RZ ;  /* 0x00006200f7fa7a24 */ /* 0x000fe200078e02ff */
[----:B------:R-:W-:Y:S01]  /*0760*/  ISETP.GE.AND P4, PT, R8, RZ, PT ;  /* 0x000000ff0800720c */ /* 0x000fe20003f86270 */
[----:B------:R-:W-:Y:S01]  /*0770*/  CS2R R88, SRZ ;  /* 0x0000000000587805 */ /* 0x000fe2000001ff00 */
[----:B------:R-:W-:Y:S01]  /*0780*/  IADD3 R14, R2, 0x3c, RZ ;  /* 0x0000003c020e7810 */ /* 0x000fe20007ffe0ff */
[----:B------:R-:W-:Y:S01]  /*0790*/  CS2R R90, SRZ ;  /* 0x00000000005a7805 */ /* 0x000fe2000001ff00 */
[----:B------:R-:W-:-:S02]  /*07a0*/  ISETP.GE.AND P6, PT, R13, RZ, PT ;  /* 0x000000ff0d00720c */ /* 0x000fc40003fc6270 */
[C---:B------:R-:W-:Y:S02]  /*07b0*/  IADD3 R15, R2.reuse, 0x3a, RZ ;  /* 0x0000003a020f7810 */ /* 0x040fe40007ffe0ff */
[C---:B------:R-:W-:Y:S01]  /*07c0*/  IADD3 R20, R2.reuse, 0x37, RZ ;  /* 0x0000003702147810 */ /* 0x040fe20007ffe0ff */
[----:B0-----:R-:W0:Y:S01]  /*07d0*/  MUFU.RCP R9, R9 ;  /* 0x0000000900097308 */ /* 0x001e220000001000 */
[C---:B------:R-:W-:Y:S02]  /*07e0*/  IADD3 R19, R2.reuse, 0x38, RZ ;  /* 0x0000003802137810 */ /* 0x040fe40007ffe0ff */
[----:B------:R-:W-:Y:S02]  /*07f0*/  IABS R17, R20 ;  /* 0x0000001400117213 */ /* 0x000fe40000000000 */
[----:B------:R-:W-:Y:S02]  /*0800*/  IABS R16, R19 ;  /* 0x0000001300107213 */ /* 0x000fe40000000000 */
[----:B------:R-:W-:-:S02]  /*0810*/  IADD3 R23, R2, 0x36, RZ ;  /* 0x0000003602177810 */ /* 0x000fc40007ffe0ff */
[C---:B------:R-:W-:Y:S02]  /*0820*/  IADD3 R24, R2.reuse, 0x35, RZ ;  /* 0x0000003502187810 */ /* 0x040fe40007ffe0ff */
[----:B------:R-:W-:Y:S02]  /*0830*/  IABS R18, R23 ;  /* 0x0000001700127213 */ /* 0x000fe40000000000 */
[C---:B------:R-:W-:Y:S02]  /*0840*/  IADD3 R26, R2.reuse, 0x33, RZ ;  /* 0x00000033021a7810 */ /* 0x040fe40007ffe0ff */
[C---:B------:R-:W-:Y:S02]  /*0850*/  IADD3 R27, R2.reuse, 0x32, RZ ;  /* 0x00000032021b7810 */ /* 0x040fe40007ffe0ff */
[----:B0-----:R-:W-:Y:S02]  /*0860*/  IADD3 R6, R9, 0xffffffe, RZ ;  /* 0x0ffffffe09067810 */ /* 0x001fe40007ffe0ff */
[----:B------:R-:W-:-:S02]  /*0870*/  IADD3 R9, R2, 0x3e, RZ ;  /* 0x0000003e02097810 */ /* 0x000fc40007ffe0ff */
[----:B------:R0:W1:Y:S01]  /*0880*/  F2I.FTZ.U32.TRUNC.NTZ R7, R6 ;  /* 0x0000000600077305 */ /* 0x000062000021f000 */
[----:B------:R-:W-:Y:S02]  /*0890*/  IABS R21, R26 ;  /* 0x0000001a00157213 */ /* 0x000fe40000000000 */
[----:B------:R-:W-:Y:S02]  /*08a0*/  IABS R11, R9 ;  /* 0x00000009000b7213 */ /* 0x000fe40000000000 */
[----:B------:R-:W-:Y:S02]  /*08b0*/  ISETP.GE.AND P2, PT, R9, RZ, PT ;  /* 0x000000ff0900720c */ /* 0x000fe40003f46270 */
[----:B------:R-:W-:Y:S01]  /*08c0*/  IABS R9, R14 ;  /* 0x0000000e00097213 */ /* 0x000fe20000000000 */
[----:B0-----:R-:W-:Y:S01]  /*08d0*/  IMAD.MOV.U32 R6, RZ, RZ, RZ ;  /* 0x000000ffff067224 */ /* 0x001fe200078e00ff */
[----:B------:R-:W-:Y:S02]  /*08e0*/  IABS R22, R27 ;  /* 0x0000001b00167213 */ /* 0x000fe40000000000 */
[----:B------:R-:W-:-:S02]  /*08f0*/  IADD3 R25, R2, 0x34, RZ ;  /* 0x0000003402197810 */ /* 0x000fc40007ffe0ff */
[C---:B------:R-:W-:Y:S01]  /*0900*/  IADD3 R28, R2.reuse, 0x31, RZ ;  /* 0x00000031021c7810 */ /* 0x040fe20007ffe0ff */
[--C-:B-1----:R-:W-:Y:S01]  /*0910*/  IMAD.MOV R5, RZ, RZ, -R7.reuse ;  /* 0x000000ffff057224 */ /* 0x102fe200078e0a07 */
[C---:B------:R-:W-:Y:S02]  /*0920*/  IADD3 R29, R2.reuse, 0x30, RZ ;  /* 0x00000030021d7810 */ /* 0x040fe40007ffe0ff */
[C---:B------:R-:W-:Y:S01]  /*0930*/  IADD3 R30, R2.reuse, 0x2e, RZ ;  /* 0x0000002e021e7810 */ /* 0x040fe20007ffe0ff */
[----:B------:R-:W-:Y:S01]  /*0940*/  IMAD R5, R5, R4, RZ ;  /* 0x0000000405057224 */ /* 0x000fe200078e02ff */
[C---:B------:R-:W-:Y:S02]  /*0950*/  IADD3 R32, R2.reuse, 0x2a, RZ ;  /* 0x0000002a02207810 */ /* 0x040fe40007ffe0ff */
[C---:B------:R-:W-:Y:S01]  /*0960*/  IADD3 R31, R2.reuse, 0x2b, RZ ;  /* 0x0000002b021f7810 */ /* 0x040fe20007ffe0ff */
[----:B------:R-:W-:Y:S01]  /*0970*/  IMAD.HI.U32 R5, R7, R5, R6 ;  /* 0x0000000507057227 */ /* 0x000fe200078e0006 */
[----:B------:R-:W-:-:S02]  /*0980*/  IADD3 R33, R2, 0x29, RZ ;  /* 0x0000002902217810 */ /* 0x000fc40007ffe0ff */
[C---:B------:R-:W-:Y:S02]  /*0990*/  IADD3 R34, R2.reuse, 0x28, RZ ;  /* 0x0000002802227810 */ /* 0x040fe40007ffe0ff */
[C---:B------:R-:W-:Y:S01]  /*09a0*/  IADD3 R37, R2.reuse, 0x25, RZ ;  /* 0x0000002502257810 */ /* 0x040fe20007ffe0ff */
[C---:B------:R-:W-:Y:S01]  /*09b0*/  IMAD.HI.U32 R7, R5.reuse, R10, RZ ;  /* 0x0000000a05077227 */ /* 0x040fe200078e00ff */
[C---:B------:R-:W-:Y:S02]  /*09c0*/  IADD3 R39, R2.reuse, 0x24, RZ ;  /* 0x0000002402277810 */ /* 0x040fe40007ffe0ff */
[----:B------:R-:W-:Y:S01]  /*09d0*/  IABS R35, R37 ;  /* 0x0000002500237213 */ /* 0x000fe20000000000 */
[----:B------:R-:W-:Y:S01]  /*09e0*/  IMAD.MOV R7, RZ, RZ, -R7 ;  /* 0x000000ffff077224 */ /* 0x000fe200078e0a07 */
[----:B------:R-:W-:Y:S02]  /*09f0*/  IABS R36, R39 ;  /* 0x0000002700247213 */ /* 0x000fe40000000000 */
[----:B------:R-:W-:Y:S01]  /*0a00*/  IADD3 R40, R2, 0x23, RZ ;  /* 0x0000002302287810 */ /* 0x000fe20007ffe0ff */
[----:B------:R-:W-:Y:S01]  /*0a10*/  IMAD R6, R4, R7, R10 ;  /* 0x0000000704067224 */ /* 0x000fe200078e020a */
[C---:B------:R-:W-:Y:S01]  /*0a20*/  IADD3 R42, R2.reuse, 0x22, RZ ;  /* 0x00000022022a7810 */ /* 0x040fe20007ffe0ff */
[----:B------:R-:W-:Y:S01]  /*0a30*/  IMAD.HI.U32 R7, R5, R11, RZ ;  /* 0x0000000b05077227 */ /* 0x000fe200078e00ff */
[----:B------:R-:W-:-:S02]  /*0a40*/  IADD3 R43, R2, 0x21, RZ ;  /* 0x00000021022b7810 */ /* 0x000fc40007ffe0ff */
[----:B------:R-:W-:Y:S01]  /*0a50*/  ISETP.GT.U32.AND P0, PT, R4, R6, PT ;  /* 0x000000060400720c */ /* 0x000fe20003f04070 */
[----:B------:R-:W-:Y:S01]  /*0a60*/  IMAD.MOV R7, RZ, RZ, -R7 ;  /* 0x000000ffff077224 */ /* 0x000fe200078e0a07 */
[----:B------:R-:W-:Y:S01]  /*0a70*/  IABS R38, R42 ;  /* 0x0000002a00267213 */ /* 0x000fe20000000000 */
[----:B------:R-:W-:Y:S01]  /*0a80*/  IMAD.HI.U32 R10, R5, R12, RZ ;  /* 0x0000000c050a7227 */ /* 0x000fe200078e00ff */
[C---:B------:R-:W-:Y:S02]  /*0a90*/  IADD3 R45, R2.reuse, 0x20, RZ ;  /* 0x00000020022d7810 */ /* 0x040fe40007ffe0ff */
[----:B------:R-:W-:Y:S01]  /*0aa0*/  IADD3 R46, R2, 0x1f, RZ ;  /* 0x0000001f022e7810 */ /* 0x000fe20007ffe0ff */
[----:B------:R-:W-:Y:S01]  /*0ab0*/  IMAD R7, R4, R7, R11 ;  /* 0x0000000704077224 */ /* 0x000fe200078e020b */
[C---:B------:R-:W-:Y:S01]  /*0ac0*/  IADD3 R47, R2.reuse, 0x1e, RZ ;  /* 0x0000001e022f7810 */ /* 0x040fe20007ffe0ff */
[----:B------:R-:W-:Y:S01]  /*0ad0*/  IMAD.MOV R11, RZ, RZ, -R10 ;  /* 0x000000ffff0b7224 */ /* 0x000fe200078e0a0a */
[----:B------:R-:W-:-:S02]  /*0ae0*/  IADD3 R10, R2, 0x3b, RZ ;  /* 0x0000003b020a7810 */ /* 0x000fc40007ffe0ff */
[C---:B------:R-:W-:Y:S01]  /*0af0*/  ISETP.GT.U32.AND P5, PT, R4.reuse, R7, PT ;  /* 0x000000070400720c */ /* 0x040fe20003fa4070 */
[----:B------:R-:W-:Y:S01]  /*0b00*/  IMAD R8, R4, R11, R12 ;  /* 0x0000000b04087224 */ /* 0x000fe200078e020c */
[----:B------:R-:W-:Y:S01]  /*0b10*/  IABS R12, R10 ;  /* 0x0000000a000c7213 */ /* 0x000fe20000000000 */
[----:B------:R-:W-:Y:S01]  /*0b20*/  @!P0 IMAD.IADD R6, R6, 0x1, -R4 ;  /* 0x0000000106068824 */ /* 0x000fe200078e0a04 */
[----:B------:R-:W-:Y:S01]  /*0b30*/  ISETP.GE.AND P0, PT, R14, RZ, PT ;  /* 0x000000ff0e00720c */ /* 0x000fe20003f06270 */
[----:B------:R-:W-:Y:S01]  /*0b40*/  IMAD.MOV.U32 R11, RZ, RZ, R9 ;  /* 0x000000ffff0b7224 */ /* 0x000fe200078e0009 */
[C---:B------:R-:W-:Y:S02]  /*0b50*/  ISETP.GT.U32.AND P1, PT, R4.reuse, R8, PT ;  /* 0x000000080400720c */ /* 0x040fe40003f24070 */
[----:B------:R-:W-:Y:S01]  /*0b60*/  ISETP.GT.U32.AND P3, PT, R4, R6, PT ;  /* 0x000000060400720c */ /* 0x000fe20003f64070 */
[----:B------:R-:W-:Y:S01]  /*0b70*/  IMAD.HI.U32 R9, R5, R11, RZ ;  /* 0x0000000b05097227 */ /* 0x000fe200078e00ff */
[----:B------:R-:W-:-:S02]  /*0b80*/  IABS R14, R15 ;  /* 0x0000000f000e7213 */ /* 0x000fc40000000000 */
[----:B------:R-:W-:Y:S01]  /*0b90*/  IABS R41, R46 ;  /* 0x0000002e00297213 */ /* 0x000fe20000000000 */
[--C-:B------:R-:W-:Y:S01]  /*0ba0*/  @!P5 IMAD.IADD R7, R7, 0x1, -R4.reuse ;  /* 0x000000010707d824 */ /* 0x100fe200078e0a04 */
[C---:B------:R-:W-:Y:S01]  /*0bb0*/  IADD3 R49, R2.reuse, 0x1c, RZ ;  /* 0x0000001c02317810 */ /* 0x040fe20007ffe0ff */
[----:B------:R-:W-:Y:S01]  /*0bc0*/  IMAD.MOV R9, RZ, RZ, -R9 ;  /* 0x000000ffff097224 */ /* 0x000fe200078e0a09 */
[----:B------:R-:W-:Y:S02]  /*0bd0*/  IADD3 R48, R2, 0x1d, RZ ;  /* 0x0000001d02307810 */ /* 0x000fe40007ffe0ff */
[----:B------:R-:W-:Y:S01]  /*0be0*/  ISETP.GT.U32.AND P5, PT, R4, R7, PT ;  /* 0x000000070400720c */ /* 0x000fe20003fa4070 */
[--C-:B------:R-:W-:Y:S01]  /*0bf0*/  @!P1 IMAD.IADD R8, R8, 0x1, -R4.reuse ;  /* 0x0000000108089824 */ /* 0x100fe200078e0a04 */
[----:B------:R-:W-:Y:S01]  /*0c00*/  IABS R44, R49 ;  /* 0x00000031002c7213 */ /* 0x000fe20000000000 */
[----:B------:R-:W-:Y:S01]  /*0c10*/  @!P3 IMAD.IADD R6, R6, 0x1, -R4 ;  /* 0x000000010606b824 */ /* 0x000fe200078e0a04 */
[----:B------:R-:W-:Y:S01]  /*0c20*/  ISETP.GE.AND P3, PT, R10, RZ, PT ;  /* 0x000000ff0a00720c */ /* 0x000fe20003f66270 */
[----:B------:R-:W-:Y:S01]  /*0c30*/  IMAD.HI.U32 R10, R5, R12, RZ ;  /* 0x0000000c050a7227 */ /* 0x000fe200078e00ff */
[----:B------:R-:W-:-:S02]  /*0c40*/  ISETP.GT.U32.AND P1, PT, R4, R8, PT ;  /* 0x000000080400720c */ /* 0x000fc40003f24070 */
[----:B------:R-:W-:Y:S01]  /*0c50*/  @!P4 IADD3 R6, -R6, RZ, RZ ;  /* 0x000000ff0606c210 */ /* 0x000fe20007ffe1ff */
[----:B------:R-:W-:Y:S01]  /*0c60*/  IMAD.MOV R13, RZ, RZ, -R10 ;  /* 0x000000ffff0d7224 */ /* 0x000fe200078e0a0a */
[----:B------:R-:W-:Y:S01]  /*0c70*/  IADD3 R51, R2, 0x17, RZ ;  /* 0x0000001702337810 */ /* 0x000fe20007ffe0ff */
[----:B------:R-:W-:Y:S01]  /*0c80*/  IMAD R9, R4, R9, R11 ;  /* 0x0000000904097224 */ /* 0x000fe200078e020b */
[----:B------:R-:W-:Y:S01]  /*0c90*/  IADD3 R59, R2, 0x15, RZ ;  /* 0x00000015023b7810 */ /* 0x000fe20007ffe0ff */
[----:B------:R-:W-:Y:S01]  /*0ca0*/  IMAD R10, R4, R13, R12 ;  /* 0x0000000d040a7224 */ /* 0x000fe200078e020c */
[----:B------:R-:W-:Y:S01]  /*0cb0*/  IADD3 R12, R2, 0x39, RZ ;  /* 0x00000039020c7810 */ /* 0x000fe20007ffe0ff */
[----:B------:R-:W-:Y:S01]  /*0cc0*/  IMAD.HI.U32 R11, R5, R14, RZ ;  /* 0x0000000e050b7227 */ /* 0x000fe200078e00ff */
[----:B------:R-:W-:Y:S02]  /*0cd0*/  ISETP.GT.U32.AND P4, PT, R4, R9, PT ;  /* 0x000000090400720c */ /* 0x000fe40003f84070 */
[----:B------:R-:W-:Y:S01]  /*0ce0*/  IADD3 R54, R2, 0x16, RZ ;  /* 0x0000001602367810 */ /* 0x000fe20007ffe0ff */
[--C-:B------:R-:W-:Y:S01]  /*0cf0*/  @!P1 IMAD.IADD R8, R8, 0x1, -R4.reuse ;  /* 0x0000000108089824 */ /* 0x100fe200078e0a04 */
[C---:B------:R-:W-:Y:S01]  /*0d00*/  ISETP.GT.U32.AND P1, PT, R4.reuse, R10, PT ;  /* 0x0000000a0400720c */ /* 0x040fe20003f24070 */
[----:B------:R-:W-:Y:S01]  /*0d10*/  IMAD.MOV R11, RZ, RZ, -R11 ;  /* 0x000000ffff0b7224 */ /* 0x000fe200078e0a0b */
[----:B------:R-:W-:Y:S01]  /*0d20*/  IABS R68, c[0x0][0x178] ;  /* 0x00005e0000447a13 */ /* 0x000fe20000000000 */
[----:B------:R-:W-:Y:S01]  /*0d30*/  @!P5 IMAD.IADD R7, R7, 0x1, -R4 ;  /* 0x000000010707d824 */ /* 0x000fe200078e0a04 */
[----:B------:R-:W-:Y:S01]  /*0d40*/  ISETP.GE.AND P5, PT, R15, RZ, PT ;  /* 0x000000ff0f00720c */ /* 0x000fe20003fa6270 */
[----:B------:R-:W-:Y:S01]  /*0d50*/  IMAD R11, R4, R11, R14 ;  /* 0x0000000b040b7224 */ /* 0x000fe200078e020e */
[----:B------:R-:W-:Y:S01]  /*0d60*/  IABS R14, R12 ;  /* 0x0000000c000e7213 */ /* 0x000fe20000000000 */
[----:B------:R-:W-:Y:S01]  /*0d70*/  @!P2 IMAD.MOV R7, RZ, RZ, -R7 ;  /* 0x000000ffff07a224 */ /* 0x000fe200078e0a07 */
[----:B------:R-:W-:Y:S01]  /*0d80*/  ISETP.GE.AND P2, PT, R12, RZ, PT ;  /* 0x000000ff0c00720c */ /* 0x000fe20003f46270 */
[----:B------:R-:W-:Y:S01]  /*0d90*/  @!P6 IMAD.MOV R8, RZ, RZ, -R8 ;  /* 0x000000ffff08e224 */ /* 0x000fe200078e0a08 */
[----:B------:R-:W-:Y:S01]  /*0da0*/  ISETP.GT.U32.AND P6, PT, R4, R11, PT ;  /* 0x0000000b0400720c */ /* 0x000fe20003fc4070 */
[----:B------:R-:W-:Y:S01]  /*0db0*/  IMAD.HI.U32 R12, R5, R14, RZ ;  /* 0x0000000e050c7227 */ /* 0x000fe200078e00ff */
[----:B------:R-:W-:Y:S01]  /*0dc0*/  IABS R50, R54 ;  /* 0x0000003600327213 */ /* 0x000fe20000000000 */
[----:B------:R-:W0:Y:S01]  /*0dd0*/  I2F.RP R53, R68 ;  /* 0x0000004400357306 */ /* 0x000e220000209400 */
[----:B------:R-:W-:Y:S01]  /*0de0*/  IADD3 R52, R2, 0x13, RZ ;  /* 0x0000001302347810 */ /* 0x000fe20007ffe0ff */
[----:B------:R-:W-:Y:S01]  /*0df0*/  @!P1 IMAD.IADD R10, R10, 0x1, -R4 ;  /* 0x000000010a0a9824 */ /* 0x000fe200078e0a04 */
[----:B------:R-:W-:Y:S01]  /*0e00*/  IADD3 R70, R2, 0xa, RZ ;  /* 0x0000000a02467810 */ /* 0x000fe20007ffe0ff */
[----:B------:R-:W-:Y:S01]  /*0e10*/  IMAD.MOV R15, RZ, RZ, -R12 ;  /* 0x000000ffff0f7224 */ /* 0x000fe200078e0a0c */
[----:B------:R-:W-:Y:S01]  /*0e20*/  IABS R56, R52 ;  /* 0x0000003400387213 */ /* 0x000fe20000000000 */
[----:B------:R-:W-:Y:S01]  /*0e30*/  @!P4 IMAD.IADD R9, R9, 0x1, -R4 ;  /* 0x000000010909c824 */ /* 0x000fe200078e0a04 */
[C---:B------:R-:W-:Y:S01]  /*0e40*/  ISETP.GT.U32.AND P1, PT, R4.reuse, R10, PT ;  /* 0x0000000a0400720c */ /* 0x040fe20003f24070 */
[----:B------:R-:W-:Y:S01]  /*0e50*/  IMAD R12, R4, R15, R14 ;  /* 0x0000000f040c7224 */ /* 0x000fe200078e020e */
[----:B------:R-:W-:Y:S01]  /*0e60*/  IADD3 R72, R2, 0x9, RZ ;  /* 0x0000000902487810 */ /* 0x000fe20007ffe0ff */
[----:B------:R-:W-:Y:S01]  /*0e70*/  @!P6 IMAD.IADD R11, R11, 0x1, -R4 ;  /* 0x000000010b0be824 */ /* 0x000fe200078e0a04 */
[----:B------:R-:W-:Y:S01]  /*0e80*/  ISETP.GT.U32.AND P4, PT, R4, R9, PT ;  /* 0x000000090400720c */ /* 0x000fe20003f84070 */
[----:B------:R-:W-:Y:S01]  /*0e90*/  IMAD.HI.U32 R14, R5, R17, RZ ;  /* 0x00000011050e7227 */ /* 0x000fe200078e00ff */
[----:B------:R-:W-:-:S02]  /*0ea0*/  IADD3 R74, R2, 0x8, RZ ;  /* 0x00000008024a7810 */ /* 0x000fc40007ffe0ff */
[----:B------:R-:W-:Y:S01]  /*0eb0*/  ISETP.GT.U32.AND P6, PT, R4, R11, PT ;  /* 0x0000000b0400720c */ /* 0x000fe20003fc4070 */
[----:B------:R-:W-:Y:S01]  /*0ec0*/  IMAD.HI.U32 R13, R5, R16, RZ ;  /* 0x00000010050d7227 */ /* 0x000fe200078e00ff */
[----:B------:R-:W-:Y:S01]  /*0ed0*/  IADD3 R14, -R14, RZ, RZ ;  /* 0x000000ff0e0e7210 */ /* 0x000fe20007ffe1ff */
[----:B0-----:R-:W0:Y:S01]  /*0ee0*/  MUFU.RCP R53, R53 ;  /* 0x0000003500357308 */ /* 0x001e220000001000 */
[----:B------:R-:W-:Y:S01]  /*0ef0*/  IABS R69, R72 ;  /* 0x0000004800457213 */ /* 0x000fe20000000000 */
[--C-:B------:R-:W-:Y:S01]  /*0f00*/  @!P1 IMAD.IADD R10, R10, 0x1, -R4.reuse ;  /* 0x000000010a0a9824 */ /* 0x100fe200078e0a04 */
[C---:B------:R-:W-:Y:S01]  /*0f10*/  ISETP.GT.U32.AND P1, PT, R4.reuse, R12, PT ;  /* 0x0000000c0400720c */ /* 0x040fe20003f24070 */
[----:B------:R-:W-:Y:S01]  /*0f20*/  IMAD.MOV R13, RZ, RZ, -R13 ;  /* 0x000000ffff0d7224 */ /* 0x000fe200078e0a0d */
[----:B------:R-:W-:Y:S01]  /*0f30*/  IABS R71, R74 ;  /* 0x0000004a00477213 */ /* 0x000fe20000000000 */
[----:B------:R-:W-:Y:S01]  /*0f40*/  IMAD R14, R4, R14, R17 ;  /* 0x0000000e040e7224 */ /* 0x000fe200078e0211 */
[----:B------:R-:W-:Y:S01]  /*0f50*/  IADD3 R76, R2, 0x7, RZ ;  /* 0x00000007024c7810 */ /* 0x000fe20007ffe0ff */
[----:B------:R-:W-:Y:S01]  /*0f60*/  @!P4 IMAD.IADD R9, R9, 0x1, -R4 ;  /* 0x000000010909c824 */ /* 0x000fe200078e0a04 */
[----:B------:R-:W-:Y:S01]  /*0f70*/  ISETP.GE.AND P4, PT, R19, RZ, PT ;  /* 0x000000ff1300720c */ /* 0x000fe20003f86270 */
[----:B------:R-:W-:Y:S01]  /*0f80*/  IMAD R13, R4, R13, R16 ;  /* 0x0000000d040d7224 */ /* 0x000fe200078e0210 */
[C---:B------:R-:W-:Y:S01]  /*0f90*/  IADD3 R78, R2.reuse, 0x6, RZ ;  /* 0x00000006024e7810 */ /* 0x040fe20007ffe0ff */
[----:B------:R-:W-:Y:S01]  /*0fa0*/  IMAD.HI.U32 R15, R5, R18, RZ ;  /* 0x00000012050f7227 */ /* 0x000fe200078e00ff */
[----:B------:R-:W-:-:S02]  /*0fb0*/  IADD3 R80, R2, 0x5, RZ ;  /* 0x0000000502507810 */ /* 0x000fc40007ffe0ff */
[----:B------:R-:W-:Y:S01]  /*0fc0*/  IADD3 R82, R2, 0x4, RZ ;  /* 0x0000000402527810 */ /* 0x000fe20007ffe0ff */
[--C-:B------:R-:W-:Y:S01]  /*0fd0*/  @!P1 IMAD.IADD R12, R12, 0x1, -R4.reuse ;  /* 0x000000010c0c9824 */ /* 0x100fe200078e0a04 */
[----:B------:R-:W-:Y:S01]  /*0fe0*/  IADD3 R84, R2, 0x3, RZ ;  /* 0x0000000302547810 */ /* 0x000fe20007ffe0ff */
[----:B------:R-:W-:Y:S01]  /*0ff0*/  @!P6 IMAD.IADD R11, R11, 0x1, -R4 ;  /* 0x000000010b0be824 */ /* 0x000fe200078e0a04 */
[C---:B------:R-:W-:Y:S01]  /*1000*/  ISETP.GT.U32.AND P6, PT, R4.reuse, R14, PT ;  /* 0x0000000e0400720c */ /* 0x040fe20003fc4070 */
[----:B------:R-:W-:Y:S01]  /*1010*/  IMAD.MOV R15, RZ, RZ, -R15 ;  /* 0x000000ffff0f7224 */ /* 0x000fe200078e0a0f */
[C---:B------:R-:W-:Y:S01]  /*1020*/  ISETP.GT.U32.AND P1, PT, R4.reuse, R12, PT ;  /* 0x0000000c0400720c */ /* 0x040fe20003f24070 */
[----:B------:R-:W-:Y:S01]  /*1030*/  @!P0 IMAD.MOV R9, RZ, RZ, -R9 ;  /* 0x000000ffff098224 */ /* 0x000fe200078e0a09 */
[C---:B------:R-:W-:Y:S01]  /*1040*/  ISETP.GT.U32.AND P0, PT, R4.reuse, R13, PT ;  /* 0x0000000d0400720c */ /* 0x040fe20003f04070 */
[----:B------:R-:W-:Y:S01]  /*1050*/  IMAD R15, R4, R15, R18 ;  /* 0x0000000f040f7224 */ /* 0x000fe200078e0212 */
[----:B------:R-:W-:Y:S01]  /*1060*/  IABS R18, R24 ;  /* 0x0000001800127213 */ /* 0x000fe20000000000 */
[----:B------:R-:W-:Y:S01]  /*1070*/  @!P3 IMAD.MOV R10, RZ, RZ, -R10 ;  /* 0x000000ffff0ab224 */ /* 0x000fe200078e0a0a */
[----:B------:R-:W-:Y:S01]  /*1080*/  ISETP.GE.AND P3, PT, R20, RZ, PT ;  /* 0x000000ff1400720c */ /* 0x000fe20003f66270 */
[----:B------:R-:W-:Y:S01]  /*1090*/  @!P5 IMAD.MOV R11, RZ, RZ, -R11 ;  /* 0x000000ffff0bd224 */ /* 0x000fe200078e0a0b */
[----:B------:R-:W-:Y:S01]  /*10a0*/  IABS R20, R25 ;  /* 0x0000001900147213 */ /* 0x000fe20000000000 */
[----:B------:R-:W-:Y:S01]  /*10b0*/  IMAD.HI.U32 R16, R5, R18, RZ ;  /* 0x0000001205107227 */ /* 0x000fe200078e00ff */
[----:B------:R-:W-:-:S02]  /*10c0*/  IABS R77, R82 ;  /* 0x00000052004d7213 */ /* 0x000fc40000000000 */
[----:B------:R-:W-:Y:S01]  /*10d0*/  IABS R79, R84 ;  /* 0x00000054004f7213 */ /* 0x000fe20000000000 */
[--C-:B------:R-:W-:Y:S01]  /*10e0*/  @!P1 IMAD.IADD R12, R12, 0x1, -R4.reuse ;  /* 0x000000010c0c9824 */ /* 0x100fe200078e0a04 */
[----:B------:R-:W-:Y:S01]  /*10f0*/  ISETP.GT.U32.AND P1, PT, R4, R15, PT ;  /* 0x0000000f0400720c */ /* 0x000fe20003f24070 */
[--C-:B------:R-:W-:Y:S01]  /*1100*/  @!P6 IMAD.IADD R14, R14, 0x1, -R4.reuse ;  /* 0x000000010e0ee824 */ /* 0x100fe200078e0a04 */
[----:B------:R-:W-:Y:S01]  /*1110*/  IABS R83, R2 ;  /* 0x0000000200537213 */ /* 0x000fe20000000000 */
[----:B------:R-:W-:Y:S01]  /*1120*/  @!P0 IMAD.IADD R13, R13, 0x1, -R4 ;  /* 0x000000010d0d8824 */ /* 0x000fe200078e0a04 */
[----:B------:R-:W-:Y:S01]  /*1130*/  LOP3.LUT R217, R0, 0x7c, RZ, 0xfc, !PT ;  /* 0x0000007c00d97812 */ /* 0x000fe200078efcff */
[----:B------:R-:W-:Y:S01]  /*1140*/  IMAD.MOV R19, RZ, RZ, -R16 ;  /* 0x000000ffff137224 */ /* 0x000fe200078e0a10 */
[C---:B------:R-:W-:Y:S01]  /*1150*/  ISETP.GT.U32.AND P6, PT, R4.reuse, R14, PT ;  /* 0x0000000e0400720c */ /* 0x040fe20003fc4070 */
[----:B------:R-:W-:Y:S01]  /*1160*/  IMAD.HI.U32 R17, R5, R20, RZ ;  /* 0x0000001405117227 */ /* 0x000fe200078e00ff */
[----:B------:R-:W-:-:S02]  /*1170*/  ISETP.GT.U32.AND P0, PT, R4, R13, PT ;  /* 0x0000000d0400720c */ /* 0x000fc40003f04070 */
[----:B------:R-:W-:Y:S01]  /*1180*/  LOP3.LUT R220, R0, 0x70, RZ, 0xfc, !PT ;  /* 0x0000007000dc7812 */ /* 0x000fe200078efcff */
[----:B------:R-:W-:Y:S01]  /*1190*/  IMAD R16, R4, R19, R18 ;  /* 0x0000001304107224 */ /* 0x000fe200078e0212 */
[C---:B------:R-:W-:Y:S01]  /*11a0*/  LOP3.LUT R223, R0.reuse, 0x64, RZ, 0xfc, !PT ;  /* 0x0000006400df7812 */ /* 0x040fe200078efcff */
[----:B------:R-:W-:Y:S01]  /*11b0*/  IMAD.HI.U32 R18, R5, R21, RZ ;  /* 0x0000001505127227 */ /* 0x000fe200078e00ff */
[C---:B------:R-:W-:Y:S02]  /*11c0*/  LOP3.LUT R226, R0.reuse, 0x58, RZ, 0xfc, !PT ;  /* 0x0000005800e27812 */ /* 0x040fe400078efcff */
[----:B------:R-:W-:Y:S01]  /*11d0*/  LOP3.LUT R219, R0, 0x74, RZ, 0xfc, !PT ;  /* 0x0000007400db7812 */ /* 0x000fe200078efcff */
[----:B------:R-:W-:Y:S01]  /*11e0*/  @!P1 IMAD.IADD R15, R15, 0x1, -R4 ;  /* 0x000000010f0f9824 */ /* 0x000fe200078e0a04 */
[----:B------:R-:W-:Y:S01]  /*11f0*/  IADD3 R18, -R18, RZ, RZ ;  /* 0x000000ff12127210 */ /* 0x000fe20007ffe1ff */
[----:B------:R-:W-:Y:S01]  /*1200*/  IMAD.HI.U32 R19, R5, R22, RZ ;  /* 0x0000001605137227 */ /* 0x000fe200078e00ff */
[----:B------:R-:W-:-:S02]  /*1210*/  ISETP.GE.AND P1, PT, R24, RZ, PT ;  /* 0x000000ff1800720c */ /* 0x000fc40003f26270 */
[----:B------:R-:W-:Y:S01]  /*1220*/  ISETP.GT.U32.AND P5, PT, R4, R15, PT ;  /* 0x0000000f0400720c */ /* 0x000fe20003fa4070 */
[--C-:B------:R-:W-:Y:S01]  /*1230*/  @!P6 IMAD.IADD R14, R14, 0x1, -R4.reuse ;  /* 0x000000010e0ee824 */ /* 0x100fe200078e0a04 */
[----:B------:R-:W-:Y:S01]  /*1240*/  ISETP.GT.U32.AND P6, PT, R4, R16, PT ;  /* 0x000000100400720c */ /* 0x000fe20003fc4070 */
[----:B------:R-:W-:Y:S01]  /*1250*/  @!P0 IMAD.IADD R13, R13, 0x1, -R4 ;  /* 0x000000010d0d8824 */ /* 0x000fe200078e0a04 */
[----:B------:R-:W-:Y:S01]  /*1260*/  ISETP.GE.AND P0, PT, R23, RZ, PT ;  /* 0x000000ff1700720c */ /* 0x000fe20003f06270 */
[----:B------:R-:W-:Y:S01]  /*1270*/  IMAD.MOV R19, RZ, RZ, -R19 ;  /* 0x000000ffff137224 */ /* 0x000fe200078e0a13 */
[----:B------:R-:W-:Y:S01]  /*1280*/  LOP3.LUT R229, R0, 0x4c, RZ, 0xfc, !PT ;  /* 0x0000004c00e57812 */ /* 0x000fe200078efcff */
[C---:B------:R-:W-:Y:S01]  /*1290*/  IMAD R18, R4.reuse, R18, R21 ;  /* 0x0000001204127224 */ /* 0x040fe200078e0215 */
[----:B------:R-:W-:Y:S01]  /*12a0*/  IABS R21, R28 ;  /* 0x0000001c00157213 */ /* 0x000fe20000000000 */
[C---:B------:R-:W-:Y:S01]  /*12b0*/  IMAD R19, R4.reuse, R19, R22 ;  /* 0x0000001304137224 */ /* 0x040fe200078e0216 */
[----:B------:R-:W-:Y:S01]  /*12c0*/  IABS R22, R29 ;  /* 0x0000001d00167213 */ /* 0x000fe20000000000 */
[----:B------:R-:W-:Y:S01]  /*12d0*/  @!P4 IMAD.MOV R13, RZ, RZ, -R13 ;  /* 0x000000ffff0dc224 */ /* 0x000fe200078e0a0d */
[----:B------:R-:W-:Y:S01]  /*12e0*/  ISETP.GT.U32.AND P4, PT, R4, R18, PT ;  /* 0x000000120400720c */ /* 0x000fe20003f84070 */
[----:B------:R-:W-:Y:S01]  /*12f0*/  IMAD.MOV R17, RZ, RZ, -R17 ;  /* 0x000000ffff117224 */ /* 0x000fe200078e0a11 */
[----:B------:R-:W-:Y:S01]  /*1300*/  LOP3.LUT R222, R0, 0x68, RZ, 0xfc, !PT ;  /* 0x0000006800de7812 */ /* 0x000fe200078efcff */
[----:B------:R-:W-:Y:S01]  /*1310*/  @!P5 IMAD.IADD R15, R15, 0x1, -R4 ;  /* 0x000000010f0fd824 */ /* 0x000fe200078e0a04 */
[C---:B------:R-:W-:Y:S01]  /*1320*/  ISETP.GT.U32.AND P5, PT, R4.reuse, R19, PT ;  /* 0x000000130400720c */ /* 0x040fe20003fa4070 */
[----:B------:R-:W-:Y:S01]  /*1330*/  IMAD R17, R4, R17, R20 ;  /* 0x0000001104117224 */ /* 0x000fe200078e0214 */
[----:B------:R-:W-:Y:S01]  /*1340*/  LOP3.LUT R218, R0, 0x78, RZ, 0xfc, !PT ;  /* 0x0000007800da7812 */ /* 0x000fe200078efcff */
[----:B------:R-:W-:Y:S01]  /*1350*/  @!P6 IMAD.IADD R16, R16, 0x1, -R4 ;  /* 0x000000011010e824 */ /* 0x000fe200078e0a04 */
[----:B------:R-:W-:Y:S01]  /*1360*/  LOP3.LUT R225, R0, 0x5c, RZ, 0xfc, !PT ;  /* 0x0000005c00e17812 */ /* 0x000fe200078efcff */
[----:B------:R-:W-:Y:S01]  /*1370*/  @!P2 IMAD.MOV R12, RZ, RZ, -R12 ;  /* 0x000000ffff0ca224 */ /* 0x000fe200078e0a0c */
[C---:B------:R-:W-:Y:S01]  /*1380*/  ISETP.GT.U32.AND P2, PT, R4.reuse, R17, PT ;  /* 0x000000110400720c */ /* 0x040fe20003f44070 */
[----:B------:R-:W-:Y:S01]  /*1390*/  IMAD.HI.U32 R20, R5, R21, RZ ;  /* 0x0000001505147227 */ /* 0x000fe200078e00ff */
[----:B------:R-:W-:-:S02]  /*13a0*/  ISETP.GT.U32.AND P6, PT, R4, R16, PT ;  /* 0x000000100400720c */ /* 0x000fc40003fc4070 */
[C---:B------:R-:W-:Y:S01]  /*13b0*/  LOP3.LUT R221, R0.reuse, 0x6c, RZ, 0xfc, !PT ;  /* 0x0000006c00dd7812 */ /* 0x040fe200078efcff */
[----:B------:R-:W-:Y:S01]  /*13c0*/  IMAD.MOV R20, RZ, RZ, -R20 ;  /* 0x000000ffff147224 */ /* 0x000fe200078e0a14 */
[----:B------:R-:W-:Y:S01]  /*13d0*/  LOP3.LUT R228, R0, 0x50, RZ, 0xfc, !PT ;  /* 0x0000005000e47812 */ /* 0x000fe200078efcff */
[--C-:B------:R-:W-:Y:S01]  /*13e0*/  @!P4 IMAD.IADD R18, R18, 0x1, -R4.reuse ;  /* 0x000000011212c824 */ /* 0x100fe200078e0a04 */
[----:B------:R-:W-:Y:S01]  /*13f0*/  LOP3.LUT R224, R0, 0x60, RZ, 0xfc, !PT ;  /* 0x0000006000e07812 */ /* 0x000fe200078efcff */
[----:B------:R-:W-:Y:S01]  /*1400*/  IMAD R21, R4, R20, R21 ;  /* 0x0000001404157224 */ /* 0x000fe200078e0215 */
[C---:B------:R-:W-:Y:S01]  /*1410*/  LOP3.LUT R231, R0.reuse, 0x44, RZ, 0xfc, !PT ;  /* 0x0000004400e77812 */ /* 0x040fe200078efcff */
[----:B------:R-:W-:Y:S01]  /*1420*/  IMAD.HI.U32 R20, R5, R22, RZ ;  /* 0x0000001605147227 */ /* 0x000fe200078e00ff */
[C---:B------:R-:W-:Y:S02]  /*1430*/  LOP3.LUT R227, R0.reuse, 0x54, RZ, 0xfc, !PT ;  /* 0x0000005400e37812 */ /* 0x040fe400078efcff */
[----:B------:R-:W-:Y:S01]  /*1440*/  LOP3.LUT R230, R0, 0x48, RZ, 0xfc, !PT ;  /* 0x0000004800e67812 */ /* 0x000fe200078efcff */
[--C-:B------:R-:W-:Y:S01]  /*1450*/  @!P5 IMAD.IADD R19, R19, 0x1, -R4.reuse ;  /* 0x000000011313d824 */ /* 0x100fe200078e0a04 */
[----:B------:R-:W-:Y:S01]  /*1460*/  ISETP.GT.U32.AND P5, PT, R4, R18, PT ;  /* 0x000000120400720c */ /* 0x000fe20003fa4070 */
[--C-:B------:R-:W-:Y:S01]  /*1470*/  @!P2 IMAD.IADD R17, R17, 0x1, -R4.reuse ;  /* 0x000000011111a824 */ /* 0x100fe200078e0a04 */
[----:B------:R-:W-:Y:S01]  /*1480*/  IADD3 R23, -R20, RZ, RZ ;  /* 0x000000ff14177210 */ /* 0x000fe20007ffe1ff */
[----:B------:R-:W-:Y:S01]  /*1490*/  @!P6 IMAD.IADD R16, R16, 0x1, -R4 ;  /* 0x000000011010e824 */ /* 0x000fe200078e0a04 */
[----:B------:R-:W-:Y:S01]  /*14a0*/  ISETP.GE.AND P2, PT, R27, RZ, PT ;  /* 0x000000ff1b00720c */ /* 0x000fe20003f46270 */
[----:B------:R-:W-:Y:S01]  /*14b0*/  @!P3 IMAD.MOV R14, RZ, RZ, -R14 ;  /* 0x000000ffff0eb224 */ /* 0x000fe200078e0a0e */
[C---:B------:R-:W-:Y:S01]  /*14c0*/  ISETP.GT.U32.AND P4, PT, R4.reuse, R17, PT ;  /* 0x000000110400720c */ /* 0x040fe20003f84070 */
[----:B------:R-:W-:Y:S01]  /*14d0*/  IMAD R20, R4, R23, R22 ;  /* 0x0000001704147224 */ /* 0x000fe200078e0216 */
[----:B------:R-:W-:Y:S01]  /*14e0*/  IADD3 R27, R2, 0x2f, RZ ;  /* 0x0000002f021b7810 */ /* 0x000fe20007ffe0ff */
[----:B------:R-:W-:Y:S01]  /*14f0*/  @!P1 IMAD.MOV R16, RZ, RZ, -R16 ;  /* 0x000000ffff109224 */ /* 0x000fe200078e0a10 */
[----:B------:R-:W-:Y:S01]  /*1500*/  ISETP.GT.U32.AND P1, PT, R4, R21, PT ;  /* 0x000000150400720c */ /* 0x000fe20003f24070 */
[----:B------:R-:W-:Y:S01]  /*1510*/  @!P0 IMAD.MOV R15, RZ, RZ, -R15 ;  /* 0x000000ffff0f8224 */ /* 0x000fe200078e0a0f */
[----:B------:R-:W-:Y:S01]  /*1520*/  IABS R24, R27 ;  /* 0x0000001b00187213 */ /* 0x000fe20000000000 */
[----:B------:R-:W-:Y:S01]  /*1530*/  @!P5 IMAD.IADD R18, R18, 0x1, -R4 ;  /* 0x000000011212d824 */ /* 0x000fe200078e0a04 */
[----:B------:R-:W-:-:S02]  /*1540*/  ISETP.GT.U32.AND P5, PT, R4, R20, PT ;  /* 0x000000140400720c */ /* 0x000fc40003fa4070 */
[----:B------:R-:W-:Y:S01]  /*1550*/  ISETP.GE.AND P6, PT, R26, RZ, PT ;  /* 0x000000ff1a00720c */ /* 0x000fe20003fc6270 */
[----:B------:R-:W-:Y:S01]  /*1560*/  IMAD.HI.U32 R22, R5, R24, RZ ;  /* 0x0000001805167227 */ /* 0x000fe200078e00ff */
[----:B------:R-:W-:Y:S02]  /*1570*/  ISETP.GE.AND P3, PT, R25, RZ, PT ;  /* 0x000000ff1900720c */ /* 0x000fe40003f66270 */
[----:B------:R-:W-:Y:S01]  /*1580*/  IABS R26, R30 ;  /* 0x0000001e001a7213 */ /* 0x000fe20000000000 */
[----:B------:R-:W-:Y:S01]  /*1590*/  @!P4 IMAD.IADD R17, R17, 0x1, -R4 ;  /* 0x000000011111c824 */ /* 0x000fe200078e0a04 */
[----:B------:R-:W-:Y:S01]  /*15a0*/  ISETP.GE.AND P4, PT, R28, RZ, PT ;  /* 0x000000ff1c00720c */ /* 0x000fe20003f86270 */
[----:B------:R-:W-:Y:S01]  /*15b0*/  IMAD.MOV R25, RZ, RZ, -R22 ;  /* 0x000000ffff197224 */ /* 0x000fe200078e0a16 */
[----:B------:R-:W-:Y:S01]  /*15c0*/  IADD3 R28, R2, 0x2d, RZ ;  /* 0x0000002d021c7810 */ /* 0x000fe20007ffe0ff */
[----:B------:R-:W-:Y:S01]  /*15d0*/  @!P1 IMAD.IADD R21, R21, 0x1, -R4 ;  /* 0x0000000115159824 */ /* 0x000fe200078e0a04 */
[C---:B------:R-:W-:Y:S01]  /*15e0*/  ISETP.GT.U32.AND P0, PT, R4.reuse, R19, PT ;  /* 0x000000130400720c */ /* 0x040fe20003f04070 */
[----:B------:R-:W-:Y:S01]  /*15f0*/  IMAD R22, R4, R25, R24 ;  /* 0x0000001904167224 */ /* 0x000fe200078e0218 */
[----:B------:R-:W-:Y:S01]  /*1600*/  IABS R25, R28 ;  /* 0x0000001c00197213 */ /* 0x000fe20000000000 */
[----:B------:R-:W-:Y:S01]  /*1610*/  @!P5 IMAD.IADD R20, R20, 0x1, -R4 ;  /* 0x000000011414d824 */ /* 0x000fe200078e0a04 */
[----:B------:R-:W-:Y:S01]  /*1620*/  ISETP.GT.U32.AND P5, PT, R4, R21, PT ;  /* 0x000000150400720c */ /* 0x000fe20003fa4070 */
[----:B------:R-:W-:Y:S01]  /*1630*/  IMAD.HI.U32 R23, R5, R26, RZ ;  /* 0x0000001a05177227 */ /* 0x000fe200078e00ff */
[----:B------:R-:W-:-:S02]  /*1640*/  ISETP.GE.AND P1, PT, R27, RZ, PT ;  /* 0x000000ff1b00720c */ /* 0x000fc40003f26270 */
[----:B------:R-:W-:Y:S01]  /*1650*/  IADD3 R27, R2, 0x2c, RZ ;  /* 0x0000002c021b7810 */ /* 0x000fe20007ffe0ff */
[----:B------:R-:W-:Y:S01]  /*1660*/  @!P6 IMAD.MOV R18, RZ, RZ, -R18 ;  /* 0x000000ffff12e224 */ /* 0x000fe200078e0a12 */
[----:B------:R-:W-:Y:S01]  /*1670*/  ISETP.GT.U32.AND P6, PT, R4, R22, PT ;  /* 0x000000160400720c */ /* 0x000fe20003fc4070 */
[----:B------:R-:W-:Y:S01]  /*1680*/  IMAD.MOV R23, RZ, RZ, -R23 ;  /* 0x000000ffff177224 */ /* 0x000fe200078e0a17 */
[----:B------:R-:W-:Y:S01]  /*1690*/  LOP3.LUT R232, R0, 0x40, RZ, 0xfc, !PT ;  /* 0x0000004000e87812 */ /* 0x000fe200078efcff */
[----:B------:R-:W-:Y:S01]  /*16a0*/  IMAD.HI.U32 R24, R5, R25, RZ ;  /* 0x0000001905187227 */ /* 0x000fe200078e00ff */
[----:B------:R-:W-:-:S03]  /*16b0*/  LOP3.LUT R249, R86, 0x40, RZ, 0xc0, !PT ;  /* 0x0000004056f97812 */ /* 0x000fc600078ec0ff */
[C---:B------:R-:W-:Y:S01]  /*16c0*/  IMAD R23, R4.reuse, R23, R26 ;  /* 0x0000001704177224 */ /* 0x040fe200078e021a */
[----:B------:R-:W-:Y:S01]  /*16d0*/  IABS R26, R27 ;  /* 0x0000001b001a7213 */ /* 0x000fe20000000000 */
[----:B------:R-:W-:Y:S02]  /*16e0*/  IMAD.MOV R24, RZ, RZ, -R24 ;  /* 0x000000ffff187224 */ /* 0x000fe400078e0a18 */
[--C-:B------:R-:W-:Y:S01]  /*16f0*/  @!P5 IMAD.IADD R21, R21, 0x1, -R4.reuse ;  /* 0x000000011515d824 */ /* 0x100fe200078e0a04 */
[C---:B------:R-:W-:Y:S01]  /*1700*/  ISETP.GT.U32.AND P5, PT, R4.reuse, R23, PT ;  /* 0x000000170400720c */ /* 0x040fe20003fa4070 */
[C---:B------:R-:W-:Y:S02]  /*1710*/  IMAD R24, R4.reuse, R24, R25 ;  /* 0x0000001804187224 */ /* 0x040fe400078e0219 */
[----:B------:R-:W-:Y:S01]  /*1720*/  @!P3 IMAD.MOV R17, RZ, RZ, -R17 ;  /* 0x000000ffff11b224 */ /* 0x000fe200078e0a11 */
[----:B------:R-:W-:Y:S01]  /*1730*/  ISETP.GT.U32.AND P3, PT, R4, R20, PT ;  /* 0x000000140400720c */ /* 0x000fe20003f64070 */
[--C-:B------:R-:W-:Y:S01]  /*1740*/  @!P6 IMAD.IADD R22, R22, 0x1, -R4.reuse ;  /* 0x000000011616e824 */ /* 0x100fe200078e0a04 */
[----:B------:R-:W-:Y:S01]  /*1750*/  ISETP.GT.U32.AND P6, PT, R4, R24, PT ;  /* 0x000000180400720c */ /* 0x000fe20003fc4070 */
[----:B------:R-:W-:Y:S01]  /*1760*/  @!P0 IMAD.IADD R19, R19, 0x1, -R4 ;  /* 0x0000000113138824 */ /* 0x000fe200078e0a04 */
[----:B------:R-:W-:Y:S01]  /*1770*/  ISETP.GE.AND P0, PT, R29, RZ, PT ;  /* 0x000000ff1d00720c */ /* 0x000fe20003f06270 */
[----:B------:R-:W-:-:S03]  /*1780*/  IMAD.HI.U32 R25, R5, R26, RZ ;  /* 0x0000001a05197227 */ /* 0x000fc600078e00ff */
[----:B------:R-:W-:Y:S01]  /*1790*/  @!P2 IADD3 R19, -R19, RZ, RZ ;  /* 0x000000ff1313a210 */ /* 0x000fe20007ffe1ff */
[--C-:B------:R-:W-:Y:S01]  /*17a0*/  @!P5 IMAD.IADD R23, R23, 0x1, -R4.reuse ;  /* 0x000000011717d824 */ /* 0x100fe200078e0a04 */
[----:B------:R-:W-:Y:S01]  /*17b0*/  ISETP.GE.AND P2, PT, R30, RZ, PT ;  /* 0x000000ff1e00720c */ /* 0x000fe20003f46270 */
[----:B------:R-:W-:Y:S01]  /*17c0*/  @!P4 IMAD.MOV R21, RZ, RZ, -R21 ;  /* 0x000000ffff15c224 */ /* 0x000fe200078e0a15 */
[----:B------:R-:W-:Y:S01]  /*17d0*/  IABS R30, R32 ;  /* 0x00000020001e7213 */ /* 0x000fe20000000000 */
[--C-:B------:R-:W-:Y:S01]  /*17e0*/  @!P3 IMAD.IADD R20, R20, 0x1, -R4.reuse ;  /* 0x000000011414b824 */ /* 0x100fe200078e0a04 */
[----:B------:R-:W-:Y:S01]  /*17f0*/  ISETP.GE.AND P3, PT, R28, RZ, PT ;  /* 0x000000ff1c00720c */ /* 0x000fe20003f66270 */
[----:B------:R-:W-:Y:S01]  /*1800*/  @!P6 IMAD.IADD R24, R24, 0x1, -R4 ;  /* 0x000000011818e824 */ /* 0x000fe200078e0a04 */
[----:B------:R-:W-:Y:S01]  /*1810*/  IABS R28, R31 ;  /* 0x0000001f001c7213 */ /* 0x000fe20000000000 */
[----:B------:R-:W-:Y:S01]  /*1820*/  IMAD.MOV R25, RZ, RZ, -R25 ;  /* 0x000000ffff197224 */ /* 0x000fe200078e0a19 */
[C---:B------:R-:W-:Y:S01]  /*1830*/  ISETP.GT.U32.AND P5, PT, R4.reuse, R22, PT ;  /* 0x000000160400720c */ /* 0x040fe20003fa4070 */
[----:B------:R-:W-:Y:S01]  /*1840*/  @!P0 IMAD.MOV R20, RZ, RZ, -R20 ;  /* 0x000000ffff148224 */ /* 0x000fe200078e0a14 */
[C---:B------:R-:W-:Y:S01]  /*1850*/  ISETP.GT.U32.AND P4, PT, R4.reuse, R23, PT ;  /* 0x000000170400720c */ /* 0x040fe20003f84070 */
[C---:B------:R-:W-:Y:S01]  /*1860*/  IMAD R25, R4.reuse, R25, R26 ;  /* 0x0000001904197224 */ /* 0x040fe200078e021a */
[----:B------:R-:W-:Y:S01]  /*1870*/  ISETP.GE.AND P0, PT, R27, RZ, PT ;  /* 0x000000ff1b00720c */ /* 0x000fe20003f06270 */
[----:B------:R-:W-:Y:S01]  /*1880*/  IMAD.HI.U32 R27, R5, R30, RZ ;  /* 0x0000001e051b7227 */ /* 0x000fe200078e00ff */
[----:B------:R-:W-:-:S03]  /*1890*/  ISETP.GT.U32.AND P6, PT, R4, R24, PT ;  /* 0x000000180400720c */ /* 0x000fc60003fc4070 */
[----:B------:R-:W-:Y:S01]  /*18a0*/  IMAD.HI.U32 R26, R5, R28, RZ ;  /* 0x0000001c051a7227 */ /* 0x000fe200078e00ff */
[----:B------:R-:W-:-:S03]  /*18b0*/  IADD3 R27, -R27, RZ, RZ ;  /* 0x000000ff1b1b7210 */ /* 0x000fc60007ffe1ff */
[----:B------:R-:W-:Y:S02]  /*18c0*/  IMAD.MOV R29, RZ, RZ, -R26 ;  /* 0x000000ffff1d7224 */ /* 0x000fe400078e0a1a */
[--C-:B------:R-:W-:Y:S01]  /*18d0*/  @!P5 IMAD.IADD R22, R22, 0x1, -R4.reuse ;  /* 0x000000011616d824 */ /* 0x100fe200078e0a04 */
[C---:B------:R-:W-:Y:S01]  /*18e0*/  ISETP.GT.U32.AND P5, PT, R4.reuse, R25, PT ;  /* 0x000000190400720c */ /* 0x040fe20003fa4070 */
[----:B------:R-:W-:Y:S01]  /*18f0*/  @!P4 IMAD.IADD R23, R23, 0x1, -R4 ;  /* 0x000000011717c824 */ /* 0x000fe200078e0a04 */
[----:B------:R-:W-:Y:S01]  /*1900*/  ISETP.GE.AND P4, PT, R31, RZ, PT ;  /* 0x000000ff1f00720c */ /* 0x000fe20003f86270 */
[C---:B------:R-:W-:Y:S01]  /*1910*/  IMAD R26, R4.reuse, R29, R28 ;  /* 0x0000001d041a7224 */ /* 0x040fe200078e021c */
[----:B------:R-:W-:Y:S01]  /*1920*/  IABS R31, R33 ;  /* 0x00000021001f7213 */ /* 0x000fe20000000000 */
[----:B------:R-:W-:Y:S01]  /*1930*/  IMAD R27, R4, R27, R30 ;  /* 0x0000001b041b7224 */ /* 0x000fe200078e021e */
[----:B------:R-:W-:Y:S01]  /*1940*/  IADD3 R30, R2, 0x27, RZ ;  /* 0x00000027021e7810 */ /* 0x000fe20007ffe0ff */
[----:B------:R-:W-:Y:S01]  /*1950*/  @!P6 IMAD.IADD R24, R24, 0x1, -R4 ;  /* 0x000000011818e824 */ /* 0x000fe200078e0a04 */
[C---:B------:R-:W-:Y:S01]  /*1960*/  ISETP.GT.U32.AND P6, PT, R4.reuse, R26, PT ;  /* 0x0000001a0400720c */ /* 0x040fe20003fc4070 */
[----:B------:R-:W-:Y:S01]  /*1970*/  @!P2 IMAD.MOV R23, RZ, RZ, -R23 ;  /* 0x000000ffff17a224 */ /* 0x000fe200078e0a17 */
[----:B------:R-:W-:Y:S01]  /*1980*/  ISETP.GT.U32.AND P2, PT, R4, R27, PT ;  /* 0x0000001b0400720c */ /* 0x000fe20003f44070 */
[----:B------:R-:W-:Y:S01]  /*1990*/  @!P1 IMAD.MOV R22, RZ, RZ, -R22 ;  /* 0x000000ffff169224 */ /* 0x000fe200078e0a16 */
[----:B------:R-:W-:Y:S01]  /*19a0*/  ISETP.GE.AND P1, PT, R32, RZ, PT ;  /* 0x000000ff2000720c */ /* 0x000fe20003f26270 */
[----:B------:R-:W-:Y:S01]  /*19b0*/  @!P5 IMAD.IADD R25, R25, 0x1, -R4 ;  /* 0x000000011919d824 */ /* 0x000fe200078e0a04 */
[----:B------:R-:W-:Y:S01]  /*19c0*/  IABS R32, R34 ;  /* 0x0000002200207213 */ /* 0x000fe20000000000 */
[----:B------:R-:W-:-:S02]  /*19d0*/  @!P3 IMAD.MOV R24, RZ, RZ, -R24 ;  /* 0x000000ffff18b224 */ /* 0x000fc400078e0a18 */
[----:B------:R-:W-:Y:S01]  /*19e0*/  IMAD.HI.U32 R28, R5, R31, RZ ;  /* 0x0000001f051c7227 */ /* 0x000fe200078e00ff */
[----:B------:R-:W-:-:S03]  /*19f0*/  ISETP.GT.U32.AND P5, PT, R4, R25, PT ;  /* 0x000000190400720c */ /* 0x000fc60003fa4070 */
[--C-:B------:R-:W-:Y:S01]  /*1a00*/  @!P6 IMAD.IADD R26, R26, 0x1, -R4.reuse ;  /* 0x000000011a1ae824 */ /* 0x100fe200078e0a04 */
[----:B------:R-:W-:Y:S01]  /*1a10*/  ISETP.GE.AND P6, PT, R33, RZ, PT ;  /* 0x000000ff2100720c */ /* 0x000fe20003fc6270 */
[----:B------:R-:W-:Y:S02]  /*1a20*/  @!P2 IMAD.IADD R27, R27, 0x1, -R4 ;  /* 0x000000011b1ba824 */ /* 0x000fe400078e0a04 */
[----:B------:R-:W-:Y:S01]  /*1a30*/  IMAD.HI.U32 R29, R5, R32, RZ ;  /* 0x00000020051d7227 */ /* 0x000fe200078e00ff */
[C---:B------:R-:W-:Y:S02]  /*1a40*/  ISETP.GT.U32.AND P3, PT, R4.reuse, R26, PT ;  /* 0x0000001a0400720c */ /* 0x040fe40003f64070 */
[----:B------:R-:W-:Y:S01]  /*1a50*/  ISETP.GT.U32.AND P2, PT, R4, R27, PT ;  /* 0x0000001b0400720c */ /* 0x000fe20003f44070 */
[----:B------:R-:W-:Y:S02]  /*1a60*/  IMAD.MOV R28, RZ, RZ, -R28 ;  /* 0x000000ffff1c7224 */ /* 0x000fe400078e0a1c */
[----:B------:R-:W-:-:S02]  /*1a70*/  IMAD.MOV R29, RZ, RZ, -R29 ;  /* 0x000000ffff1d7224 */ /* 0x000fc400078e0a1d */
[----:B------:R-:W-:Y:S01]  /*1a80*/  @!P5 IMAD.IADD R25, R25, 0x1, -R4 ;  /* 0x000000011919d824 */ /* 0x000fe200078e0a04 */
[----:B------:R-:W-:Y:S01]  /*1a90*/  ISETP.GE.AND P5, PT, R34, RZ, PT ;  /* 0x000000ff2200720c */ /* 0x000fe20003fa6270 */
[----:B------:R-:W-:Y:S01]  /*1aa0*/  IMAD R28, R4, R28, R31 ;  /* 0x0000001c041c7224 */ /* 0x000fe200078e021f */
[----:B------:R-:W-:Y:S01]  /*1ab0*/  IADD3 R31, R2, 0x26, RZ ;  /* 0x00000026021f7810 */ /* 0x000fe20007ffe0ff */
[----:B------:R-:W-:Y:S02]  /*1ac0*/  IMAD R29, R4, R29, R32 ;  /* 0x0000001d041d7224 */ /* 0x000fe400078e0220 */
[----:B------:R-:W-:Y:S01]  /*1ad0*/  @!P0 IMAD.MOV R25, RZ, RZ, -R25 ;  /* 0x000000ffff198224 */ /* 0x000fe200078e0a19 */
[----:B------:R-:W-:Y:S01]  /*1ae0*/  ISETP.GE.AND P0, PT, R30, RZ, PT ;  /* 0x000000ff1e00720c */ /* 0x000fe20003f06270 */
[--C-:B------:R-:W-:Y:S01]  /*1af0*/  @!P3 IMAD.IADD R26, R26, 0x1, -R4.reuse ;  /* 0x000000011a1ab824 */ /* 0x100fe200078e0a04 */
[C---:B------:R-:W-:Y:S01]  /*1b00*/  ISETP.GT.U32.AND P3, PT, R4.reuse, R28, PT ;  /* 0x0000001c0400720c */ /* 0x040fe20003f64070 */
[----:B------:R-:W-:Y:S01]  /*1b10*/  @!P2 IMAD.IADD R27, R27, 0x1, -R4 ;  /* 0x000000011b1ba824 */ /* 0x000fe200078e0a04 */
[----:B------:R-:W-:Y:S01]  /*1b20*/  ISETP.GT.U32.AND P2, PT, R4, R29, PT ;  /* 0x0000001d0400720c */ /* 0x000fe20003f44070 */
[----:B------:R-:W-:Y:S01]  /*1b30*/  @!P4 IMAD.MOV R26, RZ, RZ, -R26 ;  /* 0x000000ffff1ac224 */ /* 0x000fe200078e0a1a */
[----:B------:R-:W-:Y:S01]  /*1b40*/  IABS R30, R30 ;  /* 0x0000001e001e7213 */ /* 0x000fe20000000000 */
[----:B------:R-:W-:Y:S01]  /*1b50*/  @!P1 IMAD.MOV R27, RZ, RZ, -R27 ;  /* 0x000000ffff1b9224 */ /* 0x000fe200078e0a1b */
[----:B------:R-:W-:Y:S01]  /*1b60*/  ISETP.GE.AND P4, PT, R31, RZ, PT ;  /* 0x000000ff1f00720c */ /* 0x000fe20003f86270 */
[----:B------:R-:W-:Y:S01]  /*1b70*/  IMAD.HI.U32 R34, R5, R36, RZ ;  /* 0x0000002405227227 */ /* 0x000fe200078e00ff */
[----:B------:R-:W-:-:S02]  /*1b80*/  MOV R32, R30 ;  /* 0x0000001e00207202 */ /* 0x000fc40000000f00 */
[----:B------:R-:W-:-:S03]  /*1b90*/  IABS R33, R31 ;  /* 0x0000001f00217213 */ /* 0x000fc60000000000 */
[----:B------:R-:W-:-:S04]  /*1ba0*/  IMAD.HI.U32 R30, R5, R32, RZ ;  /* 0x00000020051e7227 */ /* 0x000fc800078e00ff */
[--C-:B------:R-:W-:Y:S02]  /*1bb0*/  @!P3 IMAD.IADD R28, R28, 0x1, -R4.reuse ;  /* 0x000000011c1cb824 */ /* 0x100fe400078e0a04 */
[----:B------:R-:W-:Y:S02]  /*1bc0*/  @!P2 IMAD.IADD R29, R29, 0x1, -R4 ;  /* 0x000000011d1da824 */ /* 0x000fe400078e0a04 */
[----:B------:R-:W-:Y:S01]  /*1bd0*/  IMAD.MOV R31, RZ, RZ, -R30 ;  /* 0x000000ffff1f7224 */ /* 0x000fe200078e0a1e */
[C---:B------:R-:W-:Y:S02]  /*1be0*/  ISETP.GT.U32.AND P3, PT, R4.reuse, R28, PT ;  /* 0x0000001c0400720c */ /* 0x040fe40003f64070 */
[C---:B------:R-:W-:Y:S01]  /*1bf0*/  ISETP.GT.U32.AND P2, PT, R4.reuse, R29, PT ;  /* 0x0000001d0400720c */ /* 0x040fe20003f44070 */
[----:B------:R-:W-:Y:S02]  /*1c00*/  IMAD R30, R4, R31, R32 ;  /* 0x0000001f041e7224 */ /* 0x000fe400078e0220 */
[----:B------:R-:W-:-:S03]  /*1c10*/  IMAD.HI.U32 R31, R5, R33, RZ ;  /* 0x00000021051f7227 */ /* 0x000fc600078e00ff */
[----:B------:R-:W-:Y:S01]  /*1c20*/  ISETP.GT.U32.AND P1, PT, R4, R30, PT ;  /* 0x0000001e0400720c */ /* 0x000fe20003f24070 */
[----:B------:R-:W-:-:S04]  /*1c30*/  IMAD.HI.U32 R32, R5, R35, RZ ;  /* 0x0000002305207227 */ /* 0x000fc800078e00ff */
[----:B------:R-:W-:Y:S02]  /*1c40*/  IMAD.MOV R31, RZ, RZ, -R31 ;  /* 0x000000ffff1f7224 */ /* 0x000fe400078e0a1f */
[----:B------:R-:W-:Y:S01]  /*1c50*/  IMAD.MOV R32, RZ, RZ, -R32 ;  /* 0x000000ffff207224 */ /* 0x000fe200078e0a20 */
[----:B------:R-:W-:Y:S01]  /*1c60*/  @!P2 IADD3 R29, R29, -R4, RZ ;  /* 0x800000041d1da210 */ /* 0x000fe20007ffe0ff */
[----:B------:R-:W-:Y:S02]  /*1c70*/  IMAD R33, R4, R31, R33 ;  /* 0x0000001f04217224 */ /* 0x000fe400078e0221 */
[----:B------:R-:W-:Y:S01]  /*1c80*/  @!P3 IMAD.IADD R28, R28, 0x1, -R4 ;  /* 0x000000011c1cb824 */ /* 0x000fe200078e0a04 */
[----:B------:R-:W-:Y:S01]  /*1c90*/  ISETP.GE.AND P3, PT, R37, RZ, PT ;  /* 0x000000ff2500720c */ /* 0x000fe20003f66270 */
[C---:B------:R-:W-:Y:S01]  /*1ca0*/  IMAD R31, R4.reuse, R32, R35 ;  /* 0x00000020041f7224 */ /* 0x040fe200078e0223 */
[----:B------:R-:W-:Y:S01]  /*1cb0*/  ISETP.GT.U32.AND P2, PT, R4, R33, PT ;  /* 0x000000210400720c */ /* 0x000fe20003f44070 */
[----:B------:R-:W-:-:S02]  /*1cc0*/  @!P6 IMAD.MOV R28, RZ, RZ, -R28 ;  /* 0x000000ffff1ce224 */ /* 0x000fc400078e0a1c */
[----:B------:R-:W-:Y:S01]  /*1cd0*/  IMAD.MOV R37, RZ, RZ, -R34 ;  /* 0x000000ffff257224 */ /* 0x000fe200078e0a22 */
[----:B------:R-:W-:Y:S01]  /*1ce0*/  ISETP.GT.U32.AND P6, PT, R4, R31, PT ;  /* 0x0000001f0400720c */ /* 0x000fe20003fc4070 */
[----:B------:R-:W-:Y:S01]  /*1cf0*/  @!P1 IMAD.IADD R30, R30, 0x1, -R4 ;  /* 0x000000011e1e9824 */ /* 0x000fe200078e0a04 */
[----:B------:R-:W-:Y:S01]  /*1d00*/  IABS R34, R40 ;  /* 0x0000002800227213 */ /* 0x000fe20000000000 */
[C---:B------:R-:W-:Y:S02]  /*1d10*/  IMAD R32, R4.reuse, R37, R36 ;  /* 0x0000002504207224 */ /* 0x040fe400078e0224 */
[----:B------:R-:W-:Y:S01]  /*1d20*/  IMAD.HI.U32 R35, R5, R38, RZ ;  /* 0x0000002605237227 */ /* 0x000fe200078e00ff */
[----:B------:R-:W-:-:S03]  /*1d30*/  ISETP.GT.U32.AND P1, PT, R4, R30, PT ;  /* 0x0000001e0400720c */ /* 0x000fc60003f24070 */
[----:B------:R-:W-:Y:S01]  /*1d40*/  @!P2 IMAD.IADD R33, R33, 0x1, -R4 ;  /* 0x000000012121a824 */ /* 0x000fe200078e0a04 */
[----:B------:R-:W-:Y:S01]  /*1d50*/  ISETP.GE.AND P2, PT, R40, RZ, PT ;  /* 0x000000ff2800720c */ /* 0x000fe20003f46270 */
[----:B------:R-:W-:Y:S01]  /*1d60*/  IMAD.MOV.U32 R36, RZ, RZ, R34 ;  /* 0x000000ffff247224 */ /* 0x000fe200078e0022 */
[----:B------:R-:W-:Y:S01]  /*1d70*/  IABS R40, R45 ;  /* 0x0000002d00287213 */ /* 0x000fe20000000000 */
[----:B------:R-:W-:Y:S01]  /*1d80*/  @!P6 IMAD.IADD R31, R31, 0x1, -R4 ;  /* 0x000000011f1fe824 */ /* 0x000fe200078e0a04 */
[----:B------:R-:W-:Y:S01]  /*1d90*/  ISETP.GT.U32.AND P6, PT, R4, R33, PT ;  /* 0x000000210400720c */ /* 0x000fe20003fc4070 */
[----:B------:R-:W-:-:S04]  /*1da0*/  IMAD.HI.U32 R34, R5, R36, RZ ;  /* 0x0000002405227227 */ /* 0x000fc800078e00ff */
[----:B------:R-:W-:Y:S02]  /*1db0*/  IMAD.MOV R37, RZ, RZ, -R34 ;  /* 0x000000ffff257224 */ /* 0x000fe400078e0a22 */
[----:B------:R-:W-:Y:S02]  /*1dc0*/  IMAD.MOV R35, RZ, RZ, -R35 ;  /* 0x000000ffff237224 */ /* 0x000fe400078e0a23 */
[----:B------:R-:W-:Y:S01]  /*1dd0*/  @!P1 IMAD.IADD R30, R30, 0x1, -R4 ;  /* 0x000000011e1e9824 */ /* 0x000fe200078e0a04 */
[C---:B------:R-:W-:Y:S01]  /*1de0*/  ISETP.GT.U32.AND P1, PT, R4.reuse, R32, PT ;  /* 0x000000200400720c */ /* 0x040fe20003f24070 */
[C---:B------:R-:W-:Y:S02]  /*1df0*/  IMAD R34, R4.reuse, R37, R36 ;  /* 0x0000002504227224 */ /* 0x040fe400078e0224 */
[C---:B------:R-:W-:Y:S01]  /*1e00*/  IMAD R35, R4.reuse, R35, R38 ;  /* 0x0000002304237224 */ /* 0x040fe200078e0226 */
[----:B------:R-:W-:Y:S01]  /*1e10*/  IABS R38, R43 ;  /* 0x0000002b00267213 */ /* 0x000fe20000000000 */
[----:B------:R-:W-:Y:S01]  /*1e20*/  @!P0 IMAD.MOV R30, RZ, RZ, -R30 ;  /* 0x000000ffff1e8224 */ /* 0x000fe200078e0a1e */
[C---:B------:R-:W-:Y:S01]  /*1e30*/  ISETP.GT.U32.AND P0, PT, R4.reuse, R31, PT ;  /* 0x0000001f0400720c */ /* 0x040fe20003f04070 */
[----:B------:R-:W-:Y:S01]  /*1e40*/  @!P6 IMAD.IADD R33, R33, 0x1, -R4 ;  /* 0x000000012121e824 */ /* 0x000fe200078e0a04 */
[----:B------:R-:W-:Y:S01]  /*1e50*/  ISETP.GT.U32.AND P6, PT, R4, R34, PT ;  /* 0x000000220400720c */ /* 0x000fe20003fc4070 */
[----:B------:R-:W-:-:S04]  /*1e60*/  IMAD.HI.U32 R36, R5, R38, RZ ;  /* 0x0000002605247227 */ /* 0x000fc800078e00ff */
[----:B------:R-:W-:Y:S01]  /*1e70*/  @!P5 IMAD.MOV R29, RZ, RZ, -R29 ;  /* 0x000000ffff1dd224 */ /* 0x000fe200078e0a1d */
[----:B------:R-:W-:Y:S01]  /*1e80*/  ISETP.GE.AND P5, PT, R39, RZ, PT ;  /* 0x000000ff2700720c */ /* 0x000fe20003fa6270 */
[----:B------:R-:W-:Y:S02]  /*1e90*/  IMAD.MOV R39, RZ, RZ, -R36 ;  /* 0x000000ffff277224 */ /* 0x000fe400078e0a24 */
[----:B------:R-:W-:-:S04]  /*1ea0*/  IMAD.HI.U32 R37, R5, R40, RZ ;  /* 0x0000002805257227 */ /* 0x000fc800078e00ff */
[C---:B------:R-:W-:Y:S01]  /*1eb0*/  IMAD R36, R4.reuse, R39, R38 ;  /* 0x0000002704247224 */ /* 0x040fe200078e0226 */
[----:B------:R-:W-:Y:S01]  /*1ec0*/  IABS R39, R47 ;  /* 0x0000002f00277213 */ /* 0x000fe20000000000 */
[--C-:B------:R-:W-:Y:S01]  /*1ed0*/  @!P0 IMAD.IADD R31, R31, 0x1, -R4.reuse ;  /* 0x000000011f1f8824 */ /* 0x100fe200078e0a04 */
[----:B------:R-:W-:Y:S01]  /*1ee0*/  ISETP.GT.U32.AND P0, PT, R4, R35, PT ;  /* 0x000000230400720c */ /* 0x000fe20003f04070 */
[----:B------:R-:W-:Y:S01]  /*1ef0*/  @!P6 IMAD.IADD R34, R34, 0x1, -R4 ;  /* 0x000000012222e824 */ /* 0x000fe200078e0a04 */
[----:B------:R-:W-:Y:S01]  /*1f00*/  ISETP.GT.U32.AND P6, PT, R4, R36, PT ;  /* 0x000000240400720c */ /* 0x000fe20003fc4070 */
[----:B------:R-:W-:Y:S02]  /*1f10*/  IMAD.MOV R37, RZ, RZ, -R37 ;  /* 0x000000ffff257224 */ /* 0x000fe400078e0a25 */
[----:B------:R-:W-:-:S04]  /*1f20*/  IMAD.HI.U32 R38, R5, R41, RZ ;  /* 0x0000002905267227 */ /* 0x000fc800078e00ff */
[----:B------:R-:W-:Y:S02]  /*1f30*/  IMAD R37, R4, R37, R40 ;  /* 0x0000002504257224 */ /* 0x000fe400078e0228 */
[----:B------:R-:W-:Y:S02]  /*1f40*/  IMAD.MOV.U32 R40, RZ, RZ, R39 ;  /* 0x000000ffff287224 */ /* 0x000fe400078e0027 */
[--C-:B------:R-:W-:Y:S01]  /*1f50*/  @!P0 IMAD.IADD R35, R35, 0x1, -R4.reuse ;  /* 0x0000000123238824 */ /* 0x100fe200078e0a04 */
[----:B------:R-:W-:Y:S01]  /*1f60*/  ISETP.GE.AND P0, PT, R43, RZ, PT ;  /* 0x000000ff2b00720c */ /* 0x000fe20003f06270 */
[----:B------:R-:W-:Y:S01]  /*1f70*/  @!P6 IMAD.IADD R36, R36, 0x1, -R4 ;  /* 0x000000012424e824 */ /* 0x000fe200078e0a04 */
[C---:B------:R-:W-:Y:S01]  /*1f80*/  ISETP.GT.U32.AND P6, PT, R4.reuse, R34, PT ;  /* 0x000000220400720c */ /* 0x040fe20003fc4070 */
[----:B------:R-:W-:Y:S01]  /*1f90*/  @!P3 IMAD.MOV R31, RZ, RZ, -R31 ;  /* 0x000000ffff1fb224 */ /* 0x000fe200078e0a1f */
[----:B------:R-:W-:Y:S01]  /*1fa0*/  ISETP.GT.U32.AND P3, PT, R4, R35, PT ;  /* 0x000000230400720c */ /* 0x000fe20003f64070 */
[----:B------:R-:W-:-:S02]  /*1fb0*/  IMAD.MOV R38, RZ, RZ, -R38 ;  /* 0x000000ffff267224 */ /* 0x000fc400078e0a26 */
[----:B------:R-:W-:-:S04]  /*1fc0*/  IMAD.HI.U32 R39, R5, R40, RZ ;  /* 0x0000002805277227 */ /* 0x000fc800078e00ff */
[--C-:B------:R-:W-:Y:S02]  /*1fd0*/  @!P1 IMAD.IADD R32, R32, 0x1, -R4.reuse ;  /* 0x0000000120209824 */ /* 0x100fe400078e0a04 */
[C---:B------:R-:W-:Y:S02]  /*1fe0*/  IMAD R38, R4.reuse, R38, R41 ;  /* 0x0000002604267224 */ /* 0x040fe400078e0229 */
[----:B------:R-:W-:Y:S01]  /*1ff0*/  IMAD.MOV R39, RZ, RZ, -R39 ;  /* 0x000000ffff277224 */ /* 0x000fe200078e0a27 */
[----:B------:R-:W-:Y:S01]  /*2000*/  ISETP.GT.U32.AND P1, PT, R4, R32, PT ;  /* 0x000000200400720c */ /* 0x000fe20003f24070 */
[----:B------:R-:W-:Y:S01]  /*2010*/  @!P6 IMAD.IADD R34, R34, 0x1, -R4 ;  /* 0x000000012222e824 */ /* 0x000fe200078e0a04 */
[C---:B------:R-:W-:Y:S01]  /*2020*/  ISETP.GT.U32.AND P6, PT, R4.reuse, R38, PT ;  /* 0x000000260400720c */ /* 0x040fe20003fc4070 */
[----:B------:R-:W-:Y:S02]  /*2030*/  IMAD R39, R4, R39, R40 ;  /* 0x0000002704277224 */ /* 0x000fe400078e0228 */
[----:B------:R-:W-:-:S02]  /*2040*/  @!P3 IMAD.IADD R35, R35, 0x1, -R4 ;  /* 0x000000012323b824 */ /* 0x000fc400078e0a04 */
[----:B------:R-:W-:Y:S01]  /*2050*/  @!P4 IMAD.MOV R33, RZ, RZ, -R33 ;  /* 0x000000ffff21c224 */ /* 0x000fe200078e0a21 */
[C---:B------:R-:W-:Y:S01]  /*2060*/  ISETP.GT.U32.AND P3, PT, R4.reuse, R39, PT ;  /* 0x000000270400720c */ /* 0x040fe20003f64070 */
[----:B------:R-:W-:Y:S01]  /*2070*/  IMAD.HI.U32 R41, R5, R44, RZ ;  /* 0x0000002c05297227 */ /* 0x000fe200078e00ff */
[----:B------:R-:W-:-:S03]  /*2080*/  ISETP.GT.U32.AND P4, PT, R4, R36, PT ;  /* 0x000000240400720c */ /* 0x000fc60003f84070 */
[----:B------:R-:W-:Y:S01]  /*2090*/  @!P1 IADD3 R32, R32, -R4, RZ ;  /* 0x8000000420209210 */ /* 0x000fe20007ffe0ff */
[----:B------:R-:W-:Y:S01]  /*20a0*/  IMAD.MOV R41, RZ, RZ, -R41 ;  /* 0x000000ffff297224 */ /* 0x000fe200078e0a29 */
[----:B------:R-:W-:Y:S01]  /*20b0*/  ISETP.GE.AND P1, PT, R42, RZ, PT ;  /* 0x000000ff2a00720c */ /* 0x000fe20003f26270 */
[----:B------:R-:W-:Y:S01]  /*20c0*/  @!P6 IMAD.IADD R38, R38, 0x1, -R4 ;  /* 0x000000012626e824 */ /* 0x000fe200078e0a04 */
[----:B------:R-:W-:Y:S01]  /*20d0*/  IABS R42, R48 ;  /* 0x00000030002a7213 */ /* 0x000fe20000000000 */
[----:B------:R-:W-:Y:S01]  /*20e0*/  @!P5 IMAD.MOV R32, RZ, RZ, -R32 ;  /* 0x000000ffff20d224 */ /* 0x000fe200078e0a20 */
[C---:B------:R-:W-:Y:S01]  /*20f0*/  ISETP.GT.U32.AND P5, PT, R4.reuse, R37, PT ;  /* 0x000000250400720c */ /* 0x040fe20003fa4070 */
[C---:B------:R-:W-:Y:S02]  /*2100*/  IMAD R41, R4.reuse, R41, R44 ;  /* 0x0000002904297224 */ /* 0x040fe400078e022c */
[----:B------:R-:W-:Y:S01]  /*2110*/  @!P3 IMAD.IADD R39, R39, 0x1, -R4 ;  /* 0x000000012727b824 */ /* 0x000fe200078e0a04 */
[----:B------:R-:W-:Y:S01]  /*2120*/  ISETP.GT.U32.AND P3, PT, R4, R38, PT ;  /* 0x000000260400720c */ /* 0x000fe20003f64070 */
[----:B------:R-:W-:Y:S01]  /*2130*/  IMAD.HI.U32 R40, R5, R42, RZ ;  /* 0x0000002a05287227 */ /* 0x000fe200078e00ff */
[----:B------:R-:W-:-:S02]  /*2140*/  @!P4 IADD3 R36, R36, -R4, RZ ;  /* 0x800000042424c210 */ /* 0x000fc40007ffe0ff */
[----:B------:R-:W-:Y:S01]  /*2150*/  ISETP.GE.AND P4, PT, R45, RZ, PT ;  /* 0x000000ff2d00720c */ /* 0x000fe20003f86270 */
[----:B------:R-:W-:Y:S01]  /*2160*/  IMAD.MOV R43, RZ, RZ, -R40 ;  /* 0x000000ffff2b7224 */ /* 0x000fe200078e0a28 */
[----:B------:R-:W-:Y:S01]  /*2170*/  IADD3 R45, R2, 0x1b, RZ ;  /* 0x0000001b022d7810 */ /* 0x000fe20007ffe0ff */
[----:B------:R-:W-:Y:S02]  /*2180*/  @!P0 IMAD.MOV R36, RZ, RZ, -R36 ;  /* 0x000000ffff248224 */ /* 0x000fe400078e0a24 */
[----:B------:R-:W-:Y:S01]  /*2190*/  @!P5 IMAD.IADD R37, R37, 0x1, -R4 ;  /* 0x000000012525d824 */ /* 0x000fe200078e0a04 */
[----:B------:R-:W-:Y:S01]  /*21a0*/  ISETP.GE.AND P5, PT, R46, RZ, PT ;  /* 0x000000ff2e00720c */ /* 0x000fe20003fa6270 */
[----:B------:R-:W-:Y:S01]  /*21b0*/  IMAD R40, R4, R43, R42 ;  /* 0x0000002b04287224 */ /* 0x000fe200078e022a */
[----:B------:R-:W-:Y:S01]  /*21c0*/  IABS R43, R45 ;  /* 0x0000002d002b7213 */ /* 0x000fe20000000000 */
[----:B------:R-:W-:Y:S01]  /*21d0*/  @!P3 IMAD.IADD R38, R38, 0x1, -R4 ;  /* 0x000000012626b824 */ /* 0x000fe200078e0a04 */
[C---:B------:R-:W-:Y:S01]  /*21e0*/  ISETP.GT.U32.AND P3, PT, R4.reuse, R41, PT ;  /* 0x000000290400720c */ /* 0x040fe20003f64070 */
[----:B------:R-:W-:Y:S01]  /*21f0*/  @!P2 IMAD.MOV R34, RZ, RZ, -R34 ;  /* 0x000000ffff22a224 */ /* 0x000fe200078e0a22 */
[C---:B------:R-:W-:Y:S01]  /*2200*/  ISETP.GT.U32.AND P6, PT, R4.reuse, R37, PT ;  /* 0x000000250400720c */ /* 0x040fe20003fc4070 */
[----:B------:R-:W-:Y:S01]  /*2210*/  IMAD.HI.U32 R42, R5, R43, RZ ;  /* 0x0000002b052a7227 */ /* 0x000fe200078e00ff */
[----:B------:R-:W-:-:S02]  /*2220*/  ISETP.GT.U32.AND P0, PT, R4, R40, PT ;  /* 0x000000280400720c */ /* 0x000fc40003f04070 */
[----:B------:R-:W-:Y:S01]  /*2230*/  IADD3 R46, R2, 0x1a, RZ ;  /* 0x0000001a022e7810 */ /* 0x000fe20007ffe0ff */
[----:B------:R-:W-:Y:S01]  /*2240*/  IMAD.MOV R42, RZ, RZ, -R42 ;  /* 0x000000ffff2a7224 */ /* 0x000fe200078e0a2a */
[C---:B------:R-:W-:Y:S01]  /*2250*/  ISETP.GT.U32.AND P2, PT, R4.reuse, R39, PT ;  /* 0x000000270400720c */ /* 0x040fe20003f44070 */
[----:B------:R-:W-:Y:S01]  /*2260*/  @!P1 IMAD.MOV R35, RZ, RZ, -R35 ;  /* 0x000000ffff239224 */ /* 0x000fe200078e0a23 */
[----:B------:R-:W-:Y:S01]  /*2270*/  IABS R44, R46 ;  /* 0x0000002e002c7213 */ /* 0x000fe20000000000 */
[----:B------:R-:W-:Y:S01]  /*2280*/  IMAD R42, R4, R42, R43 ;  /* 0x0000002a042a7224 */ /* 0x000fe200078e022b */
[----:B------:R-:W-:Y:S01]  /*2290*/  ISETP.GE.AND P1, PT, R47, RZ, PT ;  /* 0x000000ff2f00720c */ /* 0x000fe20003f26270 */
[----:B------:R-:W-:Y:S01]  /*22a0*/  @!P3 IMAD.IADD R41, R41, 0x1, -R4 ;  /* 0x000000012929b824 */ /* 0x000fe200078e0a04 */
[----:B------:R-:W-:Y:S01]  /*22b0*/  IADD3 R47, R2, 0x19, RZ ;  /* 0x00000019022f7810 */ /* 0x000fe20007ffe0ff */
[----:B------:R-:W-:Y:S02]  /*22c0*/  IMAD.HI.U32 R43, R5, R44, RZ ;  /* 0x0000002c052b7227 */ /* 0x000fe400078e00ff */
[----:B------:R-:W-:-:S02]  /*22d0*/  @!P0 IADD3 R40, R40, -R4, RZ ;  /* 0x8000000428288210 */ /* 0x000fc40007ffe0ff */
[--C-:B------:R-:W-:Y:S01]  /*22e0*/  @!P6 IMAD.IADD R37, R37, 0x1, -R4.reuse ;  /* 0x000000012525e824 */ /* 0x100fe200078e0a04 */
[----:B------:R-:W-:Y:S01]  /*22f0*/  ISETP.GE.AND P0, PT, R45, RZ, PT ;  /* 0x000000ff2d00720c */ /* 0x000fe20003f06270 */
[----:B------:R-:W-:Y:S01]  /*2300*/  IMAD.MOV R43, RZ, RZ, -R43 ;  /* 0x000000ffff2b7224 */ /* 0x000fe200078e0a2b */
[C---:B------:R-:W-:Y:S01]  /*2310*/  ISETP.GT.U32.AND P3, PT, R4.reuse, R41, PT ;  /* 0x000000290400720c */ /* 0x040fe20003f64070 */
[----:B------:R-:W-:Y:S01]  /*2320*/  @!P4 IMAD.MOV R37, RZ, RZ, -R37 ;  /* 0x000000ffff25c224 */ /* 0x000fe200078e0a25 */
[----:B------:R-:W-:Y:S01]  /*2330*/  IABS R45, R47 ;  /* 0x0000002f002d7213 */ /* 0x000fe20000000000 */
[----:B------:R-:W-:Y:S01]  /*2340*/  @!P2 IMAD.IADD R39, R39, 0x1, -R4 ;  /* 0x000000012727a824 */ /* 0x000fe200078e0a04 */
[C---:B------:R-:W-:Y:S01]  /*2350*/  ISETP.GT.U32.AND P4, PT, R4.reuse, R40, PT ;  /* 0x000000280400720c */ /* 0x040fe20003f84070 */
[----:B------:R-:W-:Y:S01]  /*2360*/  @!P5 IMAD.MOV R38, RZ, RZ, -R38 ;  /* 0x000000ffff26d224 */ /* 0x000fe200078e0a26 */
[----:B------:R-:W-:Y:S01]  /*2370*/  ISETP.GE.AND P2, PT, R49, RZ, PT ;  /* 0x000000ff3100720c */ /* 0x000fe20003f46270 */
[C---:B------:R-:W-:Y:S01]  /*2380*/  IMAD R43, R4.reuse, R43, R44 ;  /* 0x0000002b042b7224 */ /* 0x040fe200078e022c */
[----:B------:R-:W-:Y:S01]  /*2390*/  ISETP.GT.U32.AND P5, PT, R4, R42, PT ;  /* 0x0000002a0400720c */ /* 0x000fe20003fa4070 */
[----:B------:R-:W-:Y:S01]  /*23a0*/  IMAD.HI.U32 R44, R5, R45, RZ ;  /* 0x0000002d052c7227 */ /* 0x000fe200078e00ff */
[----:B------:R-:W-:-:S02]  /*23b0*/  ISETP.GE.AND P6, PT, R48, RZ, PT ;  /* 0x000000ff3000720c */ /* 0x000fc40003fc6270 */
[----:B------:R-:W-:Y:S01]  /*23c0*/  IABS R48, R51 ;  /* 0x0000003300307213 */ /* 0x000fe20000000000 */
[----:B------:R-:W-:Y:S02]  /*23d0*/  IMAD.MOV R44, RZ, RZ, -R44 ;  /* 0x000000ffff2c7224 */ /* 0x000fe400078e0a2c */
[----:B------:R-:W-:Y:S01]  /*23e0*/  @!P1 IMAD.MOV R39, RZ, RZ, -R39 ;  /* 0x000000ffff279224 */ /* 0x000fe200078e0a27 */
[----:B------:R-:W-:Y:S01]  /*23f0*/  ISETP.GE.AND P1, PT, R46, RZ, PT ;  /* 0x000000ff2e00720c */ /* 0x000fe20003f26270 */
[--C-:B------:R-:W-:Y:S01]  /*2400*/  @!P3 IMAD.IADD R41, R41, 0x1, -R4.reuse ;  /* 0x000000012929b824 */ /* 0x100fe200078e0a04 */
[C---:B------:R-:W-:Y:S01]  /*2410*/  ISETP.GT.U32.AND P3, PT, R4.reuse, R43, PT ;  /* 0x0000002b0400720c */ /* 0x040fe20003f64070 */
[----:B------:R-:W-:Y:S01]  /*2420*/  IMAD R44, R4, R44, R45 ;  /* 0x0000002c042c7224 */ /* 0x000fe200078e022d */
[----:B------:R-:W-:Y:S01]  /*2430*/  IADD3 R46, R2, 0x18, RZ ;  /* 0x00000018022e7810 */ /* 0x000fe20007ffe0ff */
[--C-:B------:R-:W-:Y:S01]  /*2440*/  @!P4 IMAD.IADD R40, R40, 0x1, -R4.reuse ;  /* 0x000000012828c824 */ /* 0x100fe200078e0a04 */
[----:B------:R-:W-:Y:S01]  /*2450*/  ISETP.GE.AND P4, PT, R47, RZ, PT ;  /* 0x000000ff2f00720c */ /* 0x000fe20003f86270 */
[----:B------:R-:W-:Y:S01]  /*2460*/  @!P5 IMAD.IADD R42, R42, 0x1, -R4 ;  /* 0x000000012a2ad824 */ /* 0x000fe200078e0a04 */
[----:B------:R-:W-:Y:S01]  /*2470*/  @!P2 IADD3 R41, -R41, RZ, RZ ;  /* 0x000000ff2929a210 */ /* 0x000fe20007ffe1ff */
[----:B------:R-:W-:Y:S01]  /*2480*/  @!P6 IMAD.MOV R40, RZ, RZ, -R40 ;  /* 0x000000ffff28e224 */ /* 0x000fe200078e0a28 */
[----:B------:R-:W-:-:S02]  /*2490*/  IABS R47, R46 ;  /* 0x0000002e002f7213 */ /* 0x000fc40000000000 */
[----:B------:R-:W-:Y:S01]  /*24a0*/  ISETP.GE.AND P5, PT, R46, RZ, PT ;  /* 0x000000ff2e00720c */ /* 0x000fe20003fa6270 */
[----:B------:R-:W-:Y:S01]  /*24b0*/  IMAD.HI.U32 R46, R5, R48, RZ ;  /* 0x00000030052e7227 */ /* 0x000fe200078e00ff */
[C---:B------:R-:W-:Y:S02]  /*24c0*/  ISETP.GT.U32.AND P2, PT, R4.reuse, R44, PT ;  /* 0x0000002c0400720c */ /* 0x040fe40003f44070 */
[C---:B------:R-:W-:Y:S01]  /*24d0*/  ISETP.GT.U32.AND P6, PT, R4.reuse, R42, PT ;  /* 0x0000002a0400720c */ /* 0x040fe20003fc4070 */
[----:B------:R-:W-:Y:S02]  /*24e0*/  IMAD.MOV R49, RZ, RZ, -R46 ;  /* 0x000000ffff317224 */ /* 0x000fe400078e0a2e */
[----:B------:R-:W-:Y:S02]  /*24f0*/  @!P3 IMAD.IADD R43, R43, 0x1, -R4 ;  /* 0x000000012b2bb824 */ /* 0x000fe400078e0a04 */
[C---:B------:R-:W-:Y:S02]  /*2500*/  IMAD R46, R4.reuse, R49, R48 ;  /* 0x00000031042e7224 */ /* 0x040fe400078e0230 */
[----:B------:R-:W-:Y:S01]  /*2510*/  IMAD.HI.U32 R45, R5, R47, RZ ;  /* 0x0000002f052d7227 */ /* 0x000fe200078e00ff */
[----:B------:R-:W-:-:S03]  /*2520*/  ISETP.GT.U32.AND P3, PT, R4, R43, PT ;  /* 0x0000002b0400720c */ /* 0x000fc60003f64070 */
[--C-:B------:R-:W-:Y:S01]  /*2530*/  @!P2 IMAD.IADD R44, R44, 0x1, -R4.reuse ;  /* 0x000000012c2ca824 */ /* 0x100fe200078e0a04 */
[----:B------:R-:W-:Y:S01]  /*2540*/  ISETP.GT.U32.AND P2, PT, R4, R46, PT ;  /* 0x0000002e0400720c */ /* 0x000fe20003f44070 */
[----:B------:R-:W-:Y:S02]  /*2550*/  IMAD.MOV R45, RZ, RZ, -R45 ;  /* 0x000000ffff2d7224 */ /* 0x000fe400078e0a2d */
[----:B------:R-:W-:Y:S02]  /*2560*/  @!P6 IMAD.IADD R42, R42, 0x1, -R4 ;  /* 0x000000012a2ae824 */ /* 0x000fe400078e0a04 */
[----:B------:R-:W-:Y:S02]  /*2570*/  IMAD R45, R4, R45, R47 ;  /* 0x0000002d042d7224 */ /* 0x000fe400078e022f */
[----:B------:R-:W-:-:S03]  /*2580*/  IMAD.HI.U32 R47, R5, R50, RZ ;  /* 0x00000032052f7227 */ /* 0x000fc600078e00ff */
[----:B------:R-:W-:Y:S01]  /*2590*/  ISETP.GT.U32.AND P6, PT, R4, R45, PT ;  /* 0x0000002d0400720c */ /* 0x000fe20003fc4070 */
[--C-:B------:R-:W-:Y:S01]  /*25a0*/  @!P3 IMAD.IADD R43, R43, 0x1, -R4.reuse ;  /* 0x000000012b2bb824 */ /* 0x100fe200078e0a04 */
[----:B------:R-:W-:Y:S01]  /*25b0*/  ISETP.GE.AND P3, PT, R51, RZ, PT ;  /* 0x000000ff3300720c */ /* 0x000fe20003f66270 */
[----:B------:R-:W-:Y:S01]  /*25c0*/  @!P2 IMAD.IADD R46, R46, 0x1, -R4 ;  /* 0x000000012e2ea824 */ /* 0x000fe200078e0a04 */
[----:B------:R-:W-:Y:S01]  /*25d0*/  IABS R51, R59 ;  /* 0x0000003b00337213 */ /* 0x000fe20000000000 */
[----:B------:R-:W-:Y:S02]  /*25e0*/  IMAD.MOV R47, RZ, RZ, -R47 ;  /* 0x000000ffff2f7224 */ /* 0x000fe400078e0a2f */
[----:B------:R-:W-:Y:S01]  /*25f0*/  @!P0 IMAD.MOV R42, RZ, RZ, -R42 ;  /* 0x000000ffff2a8224 */ /* 0x000fe200078e0a2a */
[----:B------:R-:W-:Y:S01]  /*2600*/  ISETP.GT.U32.AND P2, PT, R4, R46, PT ;  /* 0x0000002e0400720c */ /* 0x000fe20003f44070 */
[----:B------:R-:W-:-:S04]  /*2610*/  IMAD.HI.U32 R48, R5, R51, RZ ;  /* 0x0000003305307227 */ /* 0x000fc800078e00ff */
[----:B------:R-:W-:Y:S01]  /*2620*/  @!P6 IMAD.IADD R45, R45, 0x1, -R4 ;  /* 0x000000012d2de824 */ /* 0x000fe200078e0a04 */
[C---:B------:R-:W-:Y:S01]  /*2630*/  ISETP.GT.U32.AND P6, PT, R4.reuse, R44, PT ;  /* 0x0000002c0400720c */ /* 0x040fe20003fc4070 */
[----:B------:R-:W-:Y:S02]  /*2640*/  IMAD.MOV R48, RZ, RZ, -R48 ;  /* 0x000000ffff307224 */ /* 0x000fe400078e0a30 */
[C---:B------:R-:W-:Y:S01]  /*2650*/  IMAD R47, R4.reuse, R47, R50 ;  /* 0x0000002f042f7224 */ /* 0x040fe200078e0232 */
[C---:B------:R-:W-:Y:S01]  /*2660*/  ISETP.GT.U32.AND P0, PT, R4.reuse, R45, PT ;  /* 0x0000002d0400720c */ /* 0x040fe20003f04070 */
[----:B------:R-:W-:Y:S01]  /*2670*/  IMAD R51, R4, R48, R51 ;  /* 0x0000003004337224 */ /* 0x000fe200078e0233 */
[----:B------:R-:W-:Y:S01]  /*2680*/  IADD3 R50, R2, 0x14, RZ ;  /* 0x0000001402327810 */ /* 0x000fe20007ffe0ff */
[----:B------:R-:W-:Y:S02]  /*2690*/  @!P2 IMAD.IADD R46, R46, 0x1, -R4 ;  /* 0x000000012e2ea824 */ /* 0x000fe400078e0a04 */
[----:B------:R-:W-:Y:S01]  /*26a0*/  IMAD.HI.U32 R49, R5, R56, RZ ;  /* 0x0000003805317227 */ /* 0x000fe200078e00ff */
[----:B------:R-:W-:-:S02]  /*26b0*/  ISETP.GT.U32.AND P2, PT, R4, R51, PT ;  /* 0x000000330400720c */ /* 0x000fc40003f44070 */
[----:B------:R-:W-:Y:S01]  /*26c0*/  IABS R55, R50 ;  /* 0x0000003200377213 */ /* 0x000fe20000000000 */
[--C-:B------:R-:W-:Y:S01]  /*26d0*/  @!P6 IMAD.IADD R44, R44, 0x1, -R4.reuse ;  /* 0x000000012c2ce824 */ /* 0x100fe200078e0a04 */
[----:B------:R-:W-:Y:S01]  /*26e0*/  ISETP.GT.U32.AND P6, PT, R4, R47, PT ;  /* 0x0000002f0400720c */ /* 0x000fe20003fc4070 */
[----:B------:R-:W-:Y:S01]  /*26f0*/  IMAD.MOV R57, RZ, RZ, -R49 ;  /* 0x000000ffff397224 */ /* 0x000fe200078e0a31 */
[----:B0-----:R-:W-:Y:S01]  /*2700*/  IADD3 R49, R53, 0xffffffe, RZ ;  /* 0x0ffffffe35317810 */ /* 0x001fe20007ffe0ff */
[--C-:B------:R-:W-:Y:S01]  /*2710*/  @!P0 IMAD.IADD R45, R45, 0x1, -R4.reuse ;  /* 0x000000012d2d8824 */ /* 0x100fe200078e0a04 */
[----:B------:R-:W-:Y:S01]  /*2720*/  ISETP.GE.AND P0, PT, R54, RZ, PT ;  /* 0x000000ff3600720c */ /* 0x000fe20003f06270 */
[----:B------:R-:W-:Y:S01]  /*2730*/  IMAD.HI.U32 R48, R5, R55, RZ ;  /* 0x0000003705307227 */ /* 0x000fe200078e00ff */
[----:B------:R-:W-:Y:S02]  /*2740*/  IADD3 R54, R2, 0x12, RZ ;  /* 0x0000001202367810 */ /* 0x000fe40007ffe0ff */
[----:B------:R-:W0:Y:S01]  /*2750*/  F2I.FTZ.U32.TRUNC.NTZ R49, R49 ;  /* 0x0000003100317305 */ /* 0x000e22000021f000 */
[----:B------:R-:W-:Y:S01]  /*2760*/  @!P2 IMAD.IADD R51, R51, 0x1, -R4 ;  /* 0x000000013333a824 */ /* 0x000fe200078e0a04 */
[----:B------:R-:W-:Y:S01]  /*2770*/  IADD3 R48, -R48, RZ, RZ ;  /* 0x000000ff30307210 */ /* 0x000fe20007ffe1ff */
[----:B------:R-:W-:Y:S01]  /*2780*/  @!P4 IMAD.MOV R44, RZ, RZ, -R44 ;  /* 0x000000ffff2cc224 */ /* 0x000fe200078e0a2c */
[----:B------:R-:W-:Y:S01]  /*2790*/  IABS R58, R54 ;  /* 0x00000036003a7213 */ /* 0x000fe20000000000 */
[----:B------:R-:W-:Y:S01]  /*27a0*/  @!P6 IMAD.IADD R47, R47, 0x1, -R4 ;  /* 0x000000012f2fe824 */ /* 0x000fe200078e0a04 */
[C---:B------:R-:W-:Y:S01]  /*27b0*/  ISETP.GT.U32.AND P4, PT, R4.reuse, R51, PT ;  /* 0x000000330400720c */ /* 0x040fe20003f84070 */
[----:B------:R-:W-:Y:S01]  /*27c0*/  IMAD R53, R4, R48, R55 ;  /* 0x0000003004357224 */ /* 0x000fe200078e0237 */
[----:B------:R-:W-:Y:S01]  /*27d0*/  ISETP.GE.AND P6, PT, R59, RZ, PT ;  /* 0x000000ff3b00720c */ /* 0x000fe20003fc6270 */
[----:B------:R-:W-:-:S03]  /*27e0*/  IMAD.HI.U32 R48, R5, R58, RZ ;  /* 0x0000003a05307227 */ /* 0x000fc600078e00ff */
[C---:B------:R-:W-:Y:S01]  /*27f0*/  ISETP.GT.U32.AND P2, PT, R4.reuse, R53, PT ;  /* 0x000000350400720c */ /* 0x040fe20003f44070 */
[----:B------:R-:W-:Y:S01]  /*2800*/  IMAD R55, R4, R57, R56 ;  /* 0x0000003904377224 */ /* 0x000fe200078e0238 */
[----:B------:R-:W-:Y:S01]  /*2810*/  IADD3 R56, R2, 0xd, RZ ;  /* 0x0000000d02387810 */ /* 0x000fe20007ffe0ff */
[----:B------:R-:W-:Y:S02]  /*2820*/  IMAD.MOV R57, RZ, RZ, -R48 ;  /* 0x000000ffff397224 */ /* 0x000fe400078e0a30 */
[----:B------:R-:W-:Y:S01]  /*2830*/  @!P5 IMAD.MOV R45, RZ, RZ, -R45 ;  /* 0x000000ffff2dd224 */ /* 0x000fe200078e0a2d */
[C---:B------:R-:W-:Y:S01]  /*2840*/  ISETP.GT.U32.AND P5, PT, R4.reuse, R55, PT ;  /* 0x000000370400720c */ /* 0x040fe20003fa4070 */
[C---:B------:R-:W-:Y:S01]  /*2850*/  IMAD R57, R4.reuse, R57, R58 ;  /* 0x0000003904397224 */ /* 0x040fe200078e023a */
[----:B------:R-:W-:Y:S01]  /*2860*/  IABS R66, R56 ;  /* 0x0000003800427213 */ /* 0x000fe20000000000 */
[--C-:B------:R-:W-:Y:S02]  /*2870*/  @!P4 IMAD.IADD R51, R51, 0x1, -R4.reuse ;  /* 0x000000013333c824 */ /* 0x100fe400078e0a04 */
[----:B------:R-:W-:Y:S01]  /*2880*/  @!P1 IMAD.MOV R43, RZ, RZ, -R43 ;  /* 0x000000ffff2b9224 */ /* 0x000fe200078e0a2b */
[C---:B------:R-:W-:Y:S01]  /*2890*/  ISETP.GT.U32.AND P4, PT, R4.reuse, R57, PT ;  /* 0x000000390400720c */ /* 0x040fe20003f84070 */
[--C-:B0-----:R-:W-:Y:S01]  /*28a0*/  IMAD.MOV R59, RZ, RZ, -R49.reuse ;  /* 0x000000ffff3b7224 */ /* 0x101fe200078e0a31 */
[----:B------:R-:W-:Y:S01]  /*28b0*/  ISETP.GT.U32.AND P1, PT, R4, R47, PT ;  /* 0x0000002f0400720c */ /* 0x000fe20003f24070 */
[----:B------:R-:W-:Y:S01]  /*28c0*/  @!P2 IMAD.IADD R53, R53, 0x1, -R4 ;  /* 0x000000013535a824 */ /* 0x000fe200078e0a04 */
[----:B------:R-:W-:Y:S01]  /*28d0*/  ISETP.GE.AND P2, PT, R54, RZ, PT ;  /* 0x000000ff3600720c */ /* 0x000fe20003f46270 */
[----:B------:R-:W-:Y:S01]  /*28e0*/  IMAD R59, R59, R68, RZ ;  /* 0x000000443b3b7224 */ /* 0x000fe200078e02ff */
[----:B------:R-:W-:Y:S01]  /*28f0*/  IADD3 R54, R2, 0xe, RZ ;  /* 0x0000000e02367810 */ /* 0x000fe20007ffe0ff */
[----:B------:R-:W-:Y:S01]  /*2900*/  IMAD.MOV.U32 R48, RZ, RZ, RZ ;  /* 0x000000ffff307224 */ /* 0x000fe200078e00ff */
[----:B------:R-:W-:Y:S01]  /*2910*/  @!P5 IADD3 R55, R55, -R4, RZ ;  /* 0x800000043737d210 */ /* 0x000fe20007ffe0ff */
[----:B------:R-:W-:Y:S01]  /*2920*/  @!P3 IMAD.MOV R46, RZ, RZ, -R46 ;  /* 0x000000ffff2eb224 */ /* 0x000fe200078e0a2e */
[----:B------:R-:W-:Y:S01]  /*2930*/  ISETP.GT.U32.AND P5, PT, R4, R53, PT ;  /* 0x000000350400720c */ /* 0x000fe20003fa4070 */
[----:B------:R-:W-:Y:S01]  /*2940*/  IMAD.HI.U32 R64, R49, R59, R48 ;  /* 0x0000003b31407227 */ /* 0x000fe200078e0030 */
[----:B------:R-:W-:-:S02]  /*2950*/  ISETP.GE.AND P3, PT, R50, RZ, PT ;  /* 0x000000ff3200720c */ /* 0x000fc40003f66270 */
[C---:B------:R-:W-:Y:S01]  /*2960*/  IADD3 R49, R2.reuse, 0x11, RZ ;  /* 0x0000001102317810 */ /* 0x040fe20007ffe0ff */
[--C-:B------:R-:W-:Y:S01]  /*2970*/  @!P4 IMAD.IADD R57, R57, 0x1, -R4.reuse ;  /* 0x000000013939c824 */ /* 0x100fe200078e0a04 */
[----:B------:R-:W-:Y:S01]  /*2980*/  IADD3 R50, R2, 0x10, RZ ;  /* 0x0000001002327810 */ /* 0x000fe20007ffe0ff */
[--C-:B------:R-:W-:Y:S01]  /*2990*/  @!P1 IMAD.IADD R47, R47, 0x1, -R4.reuse ;  /* 0x000000012f2f9824 */ /* 0x100fe200078e0a04 */
[----:B------:R-:W-:Y:S01]  /*29a0*/  IABS R62, R54 ;  /* 0x00000036003e7213 */ /* 0x000fe20000000000 */
[----:B------:R-:W-:Y:S01]  /*29b0*/  IMAD.MOV.U32 R48, RZ, RZ, R51 ;  /* 0x000000ffff307224 */ /* 0x000fe200078e0033 */
[C---:B------:R-:W-:Y:S01]  /*29c0*/  ISETP.GT.U32.AND P4, PT, R4.reuse, R57, PT ;  /* 0x000000390400720c */ /* 0x040fe20003f84070 */
[----:B------:R-:W-:Y:S01]  /*29d0*/  @!P0 IMAD.MOV R47, RZ, RZ, -R47 ;  /* 0x000000ffff2f8224 */ /* 0x000fe200078e0a2f */
[----:B------:R-:W-:Y:S01]  /*29e0*/  ISETP.GT.U32.AND P0, PT, R4, R55, PT ;  /* 0x000000370400720c */ /* 0x000fe20003f04070 */
[----:B------:R-:W-:Y:S01]  /*29f0*/  @!P5 IMAD.IADD R53, R53, 0x1, -R4 ;  /* 0x000000013535d824 */ /* 0x000fe200078e0a04 */
[----:B------:R-:W-:Y:S01]  /*2a00*/  IABS R51, R49 ;  /* 0x0000003100337213 */ /* 0x000fe20000000000 */
[----:B------:R-:W-:Y:S01]  /*2a10*/  @!P6 IMAD.MOV R48, RZ, RZ, -R48 ;  /* 0x000000ffff30e224 */ /* 0x000fe200078e0a30 */
[----:B------:R-:W-:-:S02]  /*2a20*/  IABS R58, R50 ;  /* 0x00000032003a7213 */ /* 0x000fc40000000000 */
[----:B------:R-:W-:Y:S02]  /*2a30*/  ISETP.GE.AND P1, PT, R52, RZ, PT ;  /* 0x000000ff3400720c */ /* 0x000fe40003f26270 */
[----:B------:R-:W-:Y:S02]  /*2a40*/  ISETP.GE.AND P6, PT, R50, RZ, PT ;  /* 0x000000ff3200720c */ /* 0x000fe40003fc6270 */
[----:B------:R-:W-:Y:S01]  /*2a50*/  ISETP.GE.AND P5, PT, R49, RZ, PT ;  /* 0x000000ff3100720c */ /* 0x000fe20003fa6270 */
[----:B------:R-:W-:Y:S01]  /*2a60*/  @!P4 IMAD.IADD R57, R57, 0x1, -R4 ;  /* 0x000000013939c824 */ /* 0x000fe200078e0a04 */
[----:B------:R-:W-:Y:S01]  /*2a70*/  ISETP.GE.AND P4, PT, R56, RZ, PT ;  /* 0x000000ff3800720c */ /* 0x000fe20003f86270 */
[----:B------:R-:W-:Y:S01]  /*2a80*/  IMAD.MOV.U32 R56, RZ, RZ, R51 ;  /* 0x000000ffff387224 */ /* 0x000fe200078e0033 */
[----:B------:R-:W-:Y:S01]  /*2a90*/  IADD3 R52, R2, 0xf, RZ ;  /* 0x0000000f02347810 */ /* 0x000fe20007ffe0ff */
[----:B------:R-:W-:-:S03]  /*2aa0*/  IMAD.HI.U32 R51, R5, R58, RZ ;  /* 0x0000003a05337227 */ /* 0x000fc600078e00ff */
[----:B------:R-:W-:Y:S01]  /*2ab0*/  IABS R60, R52 ;  /* 0x00000034003c7213 */ /* 0x000fe20000000000 */
[----:B------:R-:W-:Y:S01]  /*2ac0*/  IMAD.HI.U32 R50, R5, R56, RZ ;  /* 0x0000003805327227 */ /* 0x000fe200078e00ff */
[----:B------:R-:W-:-:S03]  /*2ad0*/  IADD3 R61, -R51, RZ, RZ ;  /* 0x000000ff333d7210 */ /* 0x000fc60007ffe1ff */
[----:B------:R-:W-:Y:S02]  /*2ae0*/  IMAD.MOV.U32 R49, RZ, RZ, R53 ;  /* 0x000000ffff317224 */ /* 0x000fe400078e0035 */
[----:B------:R-:W-:-:S04]  /*2af0*/  IMAD.HI.U32 R53, R5, R62, RZ ;  /* 0x0000003e05357227 */ /* 0x000fc800078e00ff */
[----:B------:R-:W-:Y:S01]  /*2b00*/  @!P0 IMAD.IADD R55, R55, 0x1, -R4 ;  /* 0x0000000137378824 */ /* 0x000fe200078e0a04 */
[----:B------:R-:W-:Y:S01]  /*2b10*/  ISETP.GE.AND P0, PT, R54, RZ, PT ;  /* 0x000000ff3600720c */ /* 0x000fe20003f06270 */
[----:B------:R-:W-:Y:S01]  /*2b20*/  IMAD.MOV R59, RZ, RZ, -R50 ;  /* 0x000000ffff3b7224 */ /* 0x000fe200078e0a32 */
[----:B------:R-:W-:Y:S01]  /*2b30*/  IADD3 R50, R2, 0xc, RZ ;  /* 0x0000000c02327810 */ /* 0x000fe20007ffe0ff */
[----:B------:R-:W-:Y:S02]  /*2b40*/  IMAD.MOV R65, RZ, RZ, -R53 ;  /* 0x000000ffff417224 */ /* 0x000fe400078e0a35 */
[C---:B------:R-:W-:Y:S02]  /*2b50*/  IMAD R53, R4.reuse, R61, R58 ;  /* 0x0000003d04357224 */ /* 0x040fe400078e023a */
[----:B------:R-:W-:Y:S02]  /*2b60*/  IMAD R51, R4, R59, R56 ;  /* 0x0000003b04337224 */ /* 0x000fe400078e0238 */
[----:B------:R-:W-:Y:S01]  /*2b70*/  IMAD.MOV.U32 R58, RZ, RZ, R55 ;  /* 0x000000ffff3a7224 */ /* 0x000fe200078e0037 */
[----:B------:R-:W-:Y:S01]  /*2b80*/  IABS R55, R50 ;  /* 0x0000003200377213 */ /* 0x000fe20000000000 */
[----:B------:R-:W-:Y:S01]  /*2b90*/  @!P3 IMAD.MOV R49, RZ, RZ, -R49 ;  /* 0x000000ffff31b224 */ /* 0x000fe200078e0a31 */
[----:B------:R-:W-:Y:S01]  /*2ba0*/  ISETP.GE.AND P3, PT, R52, RZ, PT ;  /* 0x000000ff3400720c */ /* 0x000fe20003f66270 */
[----:B------:R-:W-:Y:S01]  /*2bb0*/  @!P1 IMAD.MOV R58, RZ, RZ, -R58 ;  /* 0x000000ffff3a9224 */ /* 0x000fe200078e0a3a */
[----:B------:R-:W-:Y:S01]  /*2bc0*/  ISETP.GT.U32.AND P1, PT, R4, R51, PT ;  /* 0x000000330400720c */ /* 0x000fe20003f24070 */
[----:B------:R-:W-:-:S04]  /*2bd0*/  IMAD.HI.U32 R52, R5, R60, RZ ;  /* 0x0000003c05347227 */ /* 0x000fc800078e00ff */
[----:B------:R-:W-:Y:S01]  /*2be0*/  @!P2 IMAD.MOV R57, RZ, RZ, -R57 ;  /* 0x000000ffff39a224 */ /* 0x000fe200078e0a39 */
[----:B------:R-:W-:Y:S01]  /*2bf0*/  ISETP.GE.AND P2, PT, R50, RZ, PT ;  /* 0x000000ff3200720c */ /* 0x000fe20003f46270 */
[----:B------:R-:W-:Y:S02]  /*2c00*/  IMAD.MOV R63, RZ, RZ, -R52 ;  /* 0x000000ffff3f7224 */ /* 0x000fe400078e0a34 */
[----:B------:R-:W-:-:S04]  /*2c10*/  IMAD.HI.U32 R50, R5, R55, RZ ;  /* 0x0000003705327227 */ /* 0x000fc800078e00ff */
[----:B------:R-:W-:Y:S02]  /*2c20*/  @!P1 IMAD.IADD R51, R51, 0x1, -R4 ;  /* 0x0000000133339824 */ /* 0x000fe400078e0a04 */
[C---:B------:R-:W-:Y:S02]  /*2c30*/  IMAD R59, R4.reuse, R63, R60 ;  /* 0x0000003f043b7224 */ /* 0x040fe400078e023c */
[----:B------:R-:W-:Y:S01]  /*2c40*/  IMAD.MOV R60, RZ, RZ, -R50 ;  /* 0x000000ffff3c7224 */ /* 0x000fe200078e0a32 */
[----:B------:R-:W-:Y:S01]  /*2c50*/  ISETP.GT.U32.AND P1, PT, R4, R51, PT ;  /* 0x000000330400720c */ /* 0x000fe20003f24070 */
[----:B------:R-:W-:-:S04]  /*2c60*/  IMAD.HI.U32 R54, R5, R66, RZ ;  /* 0x0000004205367227 */ /* 0x000fc800078e00ff */
[C---:B------:R-:W-:Y:S02]  /*2c70*/  IMAD R55, R4.reuse, R60, R55 ;  /* 0x0000003c04377224 */ /* 0x040fe400078e0237 */
[----:B------:R-:W-:Y:S02]  /*2c80*/  IMAD.MOV R67, RZ, RZ, -R54 ;  /* 0x000000ffff437224 */ /* 0x000fe400078e0a36 */
[C---:B------:R-:W-:Y:S02]  /*2c90*/  IMAD R61, R4.reuse, R65, R62 ;  /* 0x00000041043d7224 */ /* 0x040fe400078e023e */
[----:B------:R-:W-:Y:S01]  /*2ca0*/  IMAD R63, R4, R67, R66 ;  /* 0x00000043043f7224 */ /* 0x000fe200078e0242 */
[----:B------:R-:W-:Y:S01]  /*2cb0*/  IADD3 R66, R2, 0xb, RZ ;  /* 0x0000000b02427810 */ /* 0x000fe20007ffe0ff */
[----:B------:R-:W-:Y:S01]  /*2cc0*/  IMAD.HI.U32 R50, R5, R69, RZ ;  /* 0x0000004505327227 */ /* 0x000fe200078e00ff */
[----:B------:R-:W-:Y:S02]  /*2cd0*/  @!P1 IADD3 R51, R51, -R4, RZ ;  /* 0x8000000433339210 */ /* 0x000fe40007ffe0ff */
[----:B------:R-:W-:Y:S01]  /*2ce0*/  ISETP.GT.U32.AND P1, PT, R4, R53, PT ;  /* 0x000000350400720c */ /* 0x000fe20003f24070 */
[----:B------:R-:W-:Y:S01]  /*2cf0*/  IMAD.HI.U32 R56, R5, R71, RZ ;  /* 0x0000004705387227 */ /* 0x000fe200078e00ff */
[----:B------:R-:W-:-:S02]  /*2d00*/  IABS R65, R66 ;  /* 0x0000004200417213 */ /* 0x000fc40000000000 */
[----:B------:R-:W-:Y:S01]  /*2d10*/  IABS R67, R70 ;  /* 0x0000004600437213 */ /* 0x000fe20000000000 */
[----:B------:R-:W-:Y:S02]  /*2d20*/  IMAD.MOV.U32 R60, RZ, RZ, R51 ;  /* 0x000000ffff3c7224 */ /* 0x000fe400078e0033 */
[----:B------:R-:W-:-:S04]  /*2d30*/  IMAD.HI.U32 R52, R5, R65, RZ ;  /* 0x0000004105347227 */ /* 0x000fc800078e00ff */
[----:B------:R-:W-:Y:S01]  /*2d40*/  @!P5 IMAD.MOV R60, RZ, RZ, -R60 ;  /* 0x000000ffff3cd224 */ /* 0x000fe200078e0a3c */
[C---:B------:R-:W-:Y:S01]  /*2d50*/  ISETP.GT.U32.AND P5, PT, R4.reuse, R59, PT ;  /* 0x0000003b0400720c */ /* 0x040fe20003fa4070 */
[----:B------:R-:W-:Y:S02]  /*2d60*/  @!P1 IMAD.IADD R53, R53, 0x1, -R4 ;  /* 0x0000000135359824 */ /* 0x000fe400078e0a04 */
[----:B------:R-:W-:Y:S02]  /*2d70*/  IMAD.MOV R52, RZ, RZ, -R52 ;  /* 0x000000ffff347224 */ /* 0x000fe400078e0a34 */
[----:B------:R-:W-:Y:S01]  /*2d80*/  IMAD.HI.U32 R54, R5, R67, RZ ;  /* 0x0000004305367227 */ /* 0x000fe200078e00ff */
[----:B------:R-:W-:-:S03]  /*2d90*/  ISETP.GT.U32.AND P1, PT, R4, R53, PT ;  /* 0x000000350400720c */ /* 0x000fc60003f24070 */
[C---:B------:R-:W-:Y:S01]  /*2da0*/  IMAD R65, R4.reuse, R52, R65 ;  /* 0x0000003404417224 */ /* 0x040fe200078e0241 */
[----:B------:R-:W-:Y:S01]  /*2db0*/  IABS R52, R76 ;  /* 0x0000004c00347213 */ /* 0x000fe20000000000 */
[----:B------:R-:W-:Y:S02]  /*2dc0*/  IMAD.MOV R54, RZ, RZ, -R54 ;  /* 0x000000ffff367224 */ /* 0x000fe400078e0a36 */
[----:B------:R-:W-:Y:S02]  /*2dd0*/  @!P5 IMAD.IADD R59, R59, 0x1, -R4 ;  /* 0x000000013b3bd824 */ /* 0x000fe400078e0a04 */
[----:B------:R-:W-:Y:S02]  /*2de0*/  IMAD.MOV R50, RZ, RZ, -R50 ;  /* 0x000000ffff327224 */ /* 0x000fe400078e0a32 */
[C---:B------:R-:W-:Y:S01]  /*2df0*/  IMAD R67, R4.reuse, R54, R67 ;  /* 0x0000003604437224 */ /* 0x040fe200078e0243 */
[C---:B------:R-:W-:Y:S01]  /*2e00*/  ISETP.GT.U32.AND P5, PT, R4.reuse, R59, PT ;  /* 0x0000003b0400720c */ /* 0x040fe20003fa4070 */
[----:B------:R-:W-:Y:S01]  /*2e10*/  @!P1 IMAD.IADD R53, R53, 0x1, -R4 ;  /* 0x0000000135359824 */ /* 0x000fe200078e0a04 */
[C---:B------:R-:W-:Y:S01]  /*2e20*/  ISETP.GT.U32.AND P1, PT, R4.reuse, R61, PT ;  /* 0x0000003d0400720c */ /* 0x040fe20003f24070 */
[----:B------:R-:W-:Y:S01]  /*2e30*/  IMAD.MOV R56, RZ, RZ, -R56 ;  /* 0x000000ffff387224 */ /* 0x000fe200078e0a38 */
[----:B------:R-:W-:Y:S01]  /*2e40*/  IABS R54, R78 ;  /* 0x0000004e00367213 */ /* 0x000fe20000000000 */
[----:B------:R-:W-:-:S02]  /*2e50*/  IMAD R69, R4, R50, R69 ;  /* 0x0000003204457224 */ /* 0x000fc400078e0245 */
[----:B------:R-:W-:-:S04]  /*2e60*/  IMAD.HI.U32 R50, R5, R52, RZ ;  /* 0x0000003405327227 */ /* 0x000fc800078e00ff */
[----:B------:R-:W-:Y:S02]  /*2e70*/  IMAD.MOV.U32 R62, RZ, RZ, R53 ;  /* 0x000000ffff3e7224 */ /* 0x000fe400078e0035 */
[--C-:B------:R-:W-:Y:S01]  /*2e80*/  @!P5 IMAD.IADD R59, R59, 0x1, -R4.reuse ;  /* 0x000000013b3bd824 */ /* 0x100fe200078e0a04 */
[C---:B------:R-:W-:Y:S01]  /*2e90*/  ISETP.GT.U32.AND P5, PT, R4.reuse, R63, PT ;  /* 0x0000003f0400720c */ /* 0x040fe20003fa4070 */
[----:B------:R-:W-:Y:S02]  /*2ea0*/  @!P1 IMAD.IADD R61, R61, 0x1, -R4 ;  /* 0x000000013d3d9824 */ /* 0x000fe400078e0a04 */
[----:B------:R-:W-:Y:S01]  /*2eb0*/  @!P3 IMAD.MOV R59, RZ, RZ, -R59 ;  /* 0x000000ffff3bb224 */ /* 0x000fe200078e0a3b */
[C---:B------:R-:W-:Y:S01]  /*2ec0*/  ISETP.GT.U32.AND P3, PT, R4.reuse, R65, PT ;  /* 0x000000410400720c */ /* 0x040fe20003f64070 */
[C---:B------:R-:W-:Y:S01]  /*2ed0*/  IMAD R71, R4.reuse, R56, R71 ;  /* 0x0000003804477224 */ /* 0x040fe200078e0247 */
[----:B------:R-:W-:Y:S01]  /*2ee0*/  ISETP.GT.U32.AND P1, PT, R4, R61, PT ;  /* 0x0000003d0400720c */ /* 0x000fe20003f24070 */
[----:B------:R-:W-:Y:S01]  /*2ef0*/  IMAD.HI.U32 R51, R5, R54, RZ ;  /* 0x0000003605337227 */ /* 0x000fe200078e00ff */
[----:B------:R-:W-:-:S03]  /*2f00*/  IABS R56, R80 ;  /* 0x0000005000387213 */ /* 0x000fc60000000000 */
[----:B------:R-:W-:Y:S02]  /*2f10*/  IMAD.MOV R73, RZ, RZ, -R50 ;  /* 0x000000ffff497224 */ /* 0x000fe400078e0a32 */
[----:B------:R-:W-:Y:S01]  /*2f20*/  @!P5 IADD3 R63, R63, -R4, RZ ;  /* 0x800000043f3fd210 */ /* 0x000fe20007ffe0ff */
[----:B------:R-:W-:Y:S01]  /*2f30*/  @!P6 IMAD.MOV R62, RZ, RZ, -R62 ;  /* 0x000000ffff3ee224 */ /* 0x000fe200078e0a3e */
[C---:B------:R-:W-:Y:S01]  /*2f40*/  ISETP.GT.U32.AND P6, PT, R4.reuse, R55, PT ;  /* 0x000000370400720c */ /* 0x040fe20003fc4070 */
[----:B------:R-:W-:Y:S01]  /*2f50*/  IMAD.MOV R75, RZ, RZ, -R51 ;  /* 0x000000ffff4b7224 */ /* 0x000fe200078e0a33 */
[C---:B------:R-:W-:Y:S01]  /*2f60*/  ISETP.GT.U32.AND P5, PT, R4.reuse, R63, PT ;  /* 0x0000003f0400720c */ /* 0x040fe20003fa4070 */
[C---:B------:R-:W-:Y:S02]  /*2f70*/  IMAD R51, R4.reuse, R73, R52 ;  /* 0x0000004904337224 */ /* 0x040fe400078e0234 */
[----:B------:R-:W-:Y:S01]  /*2f80*/  @!P1 IMAD.IADD R61, R61, 0x1, -R4 ;  /* 0x000000013d3d9824 */ /* 0x000fe200078e0a04 */
[----:B------:R-:W-:Y:S01]  /*2f90*/  ISETP.GT.U32.AND P1, PT, R4, R67, PT ;  /* 0x000000430400720c */ /* 0x000fe20003f24070 */
[----:B------:R-:W-:-:S04]  /*2fa0*/  IMAD.HI.U32 R50, R5, R56, RZ ;  /* 0x0000003805327227 */ /* 0x000fc800078e00ff */
[----:B------:R-:W-:-:S04]  /*2fb0*/  IMAD.HI.U32 R52, R5, R77, RZ ;  /* 0x0000004d05347227 */ /* 0x000fc800078e00ff */
[----:B------:R-:W-:Y:S01]  /*2fc0*/  @!P3 IMAD.IADD R65, R65, 0x1, -R4 ;  /* 0x000000014141b824 */ /* 0x000fe200078e0a04 */
[C---:B------:R-:W-:Y:S01]  /*2fd0*/  ISETP.GT.U32.AND P3, PT, R4.reuse, R51, PT ;  /* 0x000000330400720c */ /* 0x040fe20003f64070 */
[----:B------:R-:W-:Y:S01]  /*2fe0*/  IMAD R73, R4, R75, R54 ;  /* 0x0000004b04497224 */ /* 0x000fe200078e0236 */
[----:B------:R-:W-:Y:S01]  /*2ff0*/  IADD3 R54, R2, 0x2, RZ ;  /* 0x0000000202367810 */ /* 0x000fe20007ffe0ff */
[----:B------:R-:W-:Y:S02]  /*3000*/  IMAD.MOV R75, RZ, RZ, -R50 ;  /* 0x000000ffff4b7224 */ /* 0x000fe400078e0a32 */
[----:B------:R-:W-:Y:S02]  /*3010*/  IMAD.MOV R52, RZ, RZ, -R52 ;  /* 0x000000ffff347224 */ /* 0x000fe400078e0a34 */
[----:B------:R-:W-:Y:S01]  /*3020*/  @!P0 IMAD.MOV R61, RZ, RZ, -R61 ;  /* 0x000000ffff3d8224 */ /* 0x000fe200078e0a3d */
[----:B------:R-:W-:Y:S01]  /*3030*/  ISETP.GT.U32.AND P0, PT, R4, R65, PT ;  /* 0x000000410400720c */ /* 0x000fe20003f04070 */
[----:B------:R-:W-:-:S04]  /*3040*/  IMAD.HI.U32 R50, R5, R79, RZ ;  /* 0x0000004f05327227 */ /* 0x000fc800078e00ff */
[C---:B------:R-:W-:Y:S01]  /*3050*/  IMAD R77, R4.reuse, R52, R77 ;  /* 0x00000034044d7224 */ /* 0x040fe200078e024d */
[----:B------:R-:W-:Y:S01]  /*3060*/  IABS R52, R54 ;  /* 0x0000003600347213 */ /* 0x000fe20000000000 */
[----:B------:R-:W-:Y:S01]  /*3070*/  IMAD R75, R4, R75, R56 ;  /* 0x0000004b044b7224 */ /* 0x000fe200078e0238 */
[----:B------:R-:W-:Y:S01]  /*3080*/  IADD3 R56, R2, 0x1, RZ ;  /* 0x0000000102387810 */ /* 0x000fe20007ffe0ff */
[----:B------:R-:W-:Y:S02]  /*3090*/  IMAD.MOV R50, RZ, RZ, -R50 ;  /* 0x000000ffff327224 */ /* 0x000fe400078e0a32 */
[--C-:B------:R-:W-:Y:S01]  /*30a0*/  @!P6 IMAD.IADD R55, R55, 0x1, -R4.reuse ;  /* 0x000000013737e824 */ /* 0x100fe200078e0a04 */
[C---:B------:R-:W-:Y:S01]  /*30b0*/  ISETP.GT.U32.AND P6, PT, R4.reuse, R71, PT ;  /* 0x000000470400720c */ /* 0x040fe20003fc4070 */
[--C-:B------:R-:W-:Y:S01]  /*30c0*/  @!P5 IMAD.IADD R63, R63, 0x1, -R4.reuse ;  /* 0x000000013f3fd824 */ /* 0x100fe200078e0a04 */
[C---:B------:R-:W-:Y:S01]  /*30d0*/  ISETP.GT.U32.AND P5, PT, R4.reuse, R69, PT ;  /* 0x000000450400720c */ /* 0x040fe20003fa4070 */
[C---:B------:R-:W-:Y:S01]  /*30e0*/  IMAD R79, R4.reuse, R50, R79 ;  /* 0x00000032044f7224 */ /* 0x040fe200078e024f */
[----:B------:R-:W-:Y:S01]  /*30f0*/  IABS R81, R56 ;  /* 0x0000003800517213 */ /* 0x000fe20000000000 */
[----:B------:R-:W-:Y:S01]  /*3100*/  @!P1 IMAD.IADD R67, R67, 0x1, -R4 ;  /* 0x0000000143439824 */ /* 0x000fe200078e0a04 */
[----:B------:R-:W-:Y:S01]  /*3110*/  ISETP.GT.U32.AND P1, PT, R4, R55, PT ;  /* 0x000000370400720c */ /* 0x000fe20003f24070 */
[----:B------:R-:W-:-:S04]  /*3120*/  IMAD.HI.U32 R50, R5, R52, RZ ;  /* 0x0000003405327227 */ /* 0x000fc800078e00ff */
[----:B------:R-:W-:Y:S02]  /*3130*/  IMAD.MOV R53, RZ, RZ, -R50 ;  /* 0x000000ffff357224 */ /* 0x000fe400078e0a32 */
[----:B------:R-:W-:Y:S01]  /*3140*/  @!P0 IMAD.IADD R65, R65, 0x1, -R4 ;  /* 0x0000000141418824 */ /* 0x000fe200078e0a04 */
[C---:B------:R-:W-:Y:S01]  /*3150*/  ISETP.GT.U32.AND P0, PT, R4.reuse, R75, PT ;  /* 0x0000004b0400720c */ /* 0x040fe20003f04070 */
[----:B------:R-:W-:Y:S01]  /*3160*/  IMAD.HI.U32 R50, R5, R81, RZ ;  /* 0x0000005105327227 */ /* 0x000fe200078e00ff */
[----:B------:R-:W-:Y:S02]  /*3170*/  @!P5 IADD3 R69, R69, -R4, RZ ;  /* 0x800000044545d210 */ /* 0x000fe40007ffe0ff */
[----:B------:R-:W-:Y:S01]  /*3180*/  ISETP.GT.U32.AND P5, PT, R4, R67, PT ;  /* 0x000000430400720c */ /* 0x000fe20003fa4070 */
[----:B------:R-:W-:-:S04]  /*3190*/  IMAD.HI.U32 R5, R5, R83, RZ ;  /* 0x0000005305057227 */ /* 0x000fc800078e00ff */
[--C-:B------:R-:W-:Y:S01]  /*31a0*/  @!P6 IMAD.IADD R71, R71, 0x1, -R4.reuse ;  /* 0x000000014747e824 */ /* 0x100fe200078e0a04 */
[C---:B------:R-:W-:Y:S01]  /*31b0*/  ISETP.GT.U32.AND P6, PT, R4.reuse, R69, PT ;  /* 0x000000450400720c */ /* 0x040fe20003fc4070 */
[--C-:B------:R-:W-:Y:S02]  /*31c0*/  @!P3 IMAD.IADD R51, R51, 0x1, -R4.reuse ;  /* 0x000000013333b824 */ /* 0x100fe400078e0a04 */
[----:B------:R-:W-:Y:S01]  /*31d0*/  IMAD.MOV R5, RZ, RZ, -R5 ;  /* 0x000000ffff057224 */ /* 0x000fe200078e0a05 */
[C---:B------:R-:W-:Y:S01]  /*31e0*/  ISETP.GT.U32.AND P3, PT, R4.reuse, R71, PT ;  /* 0x000000470400720c */ /* 0x040fe20003f64070 */
[----:B------:R-:W-:Y:S01]  /*31f0*/  @!P4 IMAD.MOV R63, RZ, RZ, -R63 ;  /* 0x000000ffff3fc224 */ /* 0x000fe200078e0a3f */
[C---:B------:R-:W-:Y:S01]  /*3200*/  ISETP.GT.U32.AND P4, PT, R4.reuse, R51, PT ;  /* 0x000000330400720c */ /* 0x040fe20003f84070 */
[--C-:B------:R-:W-:Y:S01]  /*3210*/  @!P1 IMAD.IADD R55, R55, 0x1, -R4.reuse ;  /* 0x0000000137379824 */ /* 0x100fe200078e0a04 */
[C---:B------:R-:W-:Y:S01]  /*3220*/  ISETP.GT.U32.AND P1, PT, R4.reuse, R73, PT ;  /* 0x000000490400720c */ /* 0x040fe20003f24070 */
[----:B------:R-:W-:Y:S01]  /*3230*/  IMAD R83, R4, R5, R83 ;  /* 0x0000000504537224 */ /* 0x000fe200078e0253 */
[----:B------:R-:W-:Y:S01]  /*3240*/  IABS R5, R216 ;  /* 0x000000d800057213 */ /* 0x000fe20000000000 */
[----:B------:R-:W-:-:S02]  /*3250*/  @!P0 IMAD.IADD R75, R75, 0x1, -R4 ;  /* 0x000000014b4b8824 */ /* 0x000fc400078e0a04 */
[----:B------:R-:W-:Y:S01]  /*3260*/  IMAD.MOV R50, RZ, RZ, -R50 ;  /* 0x000000ffff327224 */ /* 0x000fe200078e0a32 */
[C---:B------:R-:W-:Y:S01]  /*3270*/  ISETP.GT.U32.AND P0, PT, R4.reuse, R83, PT ;  /* 0x000000530400720c */ /* 0x040fe20003f04070 */
[C---:B------:R-:W-:Y:S02]  /*3280*/  IMAD R53, R4.reuse, R53, R52 ;  /* 0x0000003504357224 */ /* 0x040fe400078e0234 */
[C---:B------:R-:W-:Y:S02]  /*3290*/  IMAD R81, R4.reuse, R50, R81 ;  /* 0x0000003204517224 */ /* 0x040fe400078e0251 */
[--C-:B------:R-:W-:Y:S01]  /*32a0*/  @!P5 IMAD.IADD R67, R67, 0x1, -R4.reuse ;  /* 0x000000014343d824 */ /* 0x100fe200078e0a04 */
[C---:B------:R-:W-:Y:S01]  /*32b0*/  ISETP.GT.U32.AND P5, PT, R4.reuse, R77, PT ;  /* 0x0000004d0400720c */ /* 0x040fe20003fa4070 */
[--C-:B------:R-:W-:Y:S01]  /*32c0*/  @!P6 IMAD.IADD R69, R69, 0x1, -R4.reuse ;  /* 0x000000014545e824 */ /* 0x100fe200078e0a04 */
[C---:B------:R-:W-:Y:S01]  /*32d0*/  ISETP.GT.U32.AND P6, PT, R4.reuse, R79, PT ;  /* 0x0000004f0400720c */ /* 0x040fe20003fc4070 */
[--C-:B------:R-:W-:Y:S01]  /*32e0*/  @!P3 IMAD.IADD R71, R71, 0x1, -R4.reuse ;  /* 0x000000014747b824 */ /* 0x100fe200078e0a04 */
[C---:B------:R-:W-:Y:S01]  /*32f0*/  ISETP.GT.U32.AND P3, PT, R4.reuse, R53, PT ;  /* 0x000000350400720c */ /* 0x040fe20003f64070 */
[--C-:B------:R-:W-:Y:S01]  /*3300*/  @!P4 IMAD.IADD R51, R51, 0x1, -R4.reuse ;  /* 0x000000013333c824 */ /* 0x100fe200078e0a04 */
[----:B------:R-:W-:Y:S01]  /*3310*/  ISETP.GT.U32.AND P4, PT, R4, R81, PT ;  /* 0x000000510400720c */ /* 0x000fe20003f84070 */
[--C-:B------:R-:W-:Y:S01]  /*3320*/  @!P1 IMAD.IADD R73, R73, 0x1, -R4.reuse ;  /* 0x0000000149499824 */ /* 0x100fe200078e0a04 */
[----:B------:R-:W-:Y:S01]  /*3330*/  ISETP.GE.AND P1, PT, R66, RZ, PT ;  /* 0x000000ff4200720c */ /* 0x000fe20003f26270 */
[----:B------:R-:W-:-:S02]  /*3340*/  @!P0 IMAD.IADD R83, R83, 0x1, -R4 ;  /* 0x0000000153538824 */ /* 0x000fc400078e0a04 */
[----:B------:R-:W-:Y:S01]  /*3350*/  IMAD.HI.U32 R64, R64, R5, RZ ;  /* 0x0000000540407227 */ /* 0x000fe200078e00ff */
[----:B------:R-:W-:-:S03]  /*3360*/  ISETP.GT.U32.AND P0, PT, R4, R73, PT ;  /* 0x000000490400720c */ /* 0x000fc60003f04070 */
[----:B------:R-:W-:Y:S01]  /*3370*/  IMAD.MOV R50, RZ, RZ, -R64 ;  /* 0x000000ffff327224 */ /* 0x000fe200078e0a40 */
[----:B------:R-:W-:Y:S01]  /*3380*/  @!P6 IADD3 R79, R79, -R4, RZ ;  /* 0x800000044f4fe210 */ /* 0x000fe20007ffe0ff */
[--C-:B------:R-:W-:Y:S01]  /*3390*/  @!P5 IMAD.IADD R77, R77, 0x1, -R4.reuse ;  /* 0x000000014d4dd824 */ /* 0x100fe200078e0a04 */
[----:B------:R-:W-:Y:S01]  /*33a0*/  ISETP.GE.AND P5, PT, R70, RZ, PT ;  /* 0x000000ff4600720c */ /* 0x000fe20003fa6270 */
[--C-:B------:R-:W-:Y:S01]  /*33b0*/  @!P3 IMAD.IADD R53, R53, 0x1, -R4.reuse ;  /* 0x000000013535b824 */ /* 0x100fe200078e0a04 */
[----:B------:R-:W-:Y:S01]  /*33c0*/  ISETP.GE.AND P6, PT, R72, RZ, PT ;  /* 0x000000ff4800720c */ /* 0x000fe20003fc6270 */
[----:B------:R-:W-:Y:S01]  /*33d0*/  @!P4 IMAD.IADD R81, R81, 0x1, -R4 ;  /* 0x000000015151c824 */ /* 0x000fe200078e0a04 */
[----:B------:R-:W-:Y:S01]  /*33e0*/  ISETP.GE.AND P3, PT, R74, RZ, PT ;  /* 0x000000ff4a00720c */ /* 0x000fe20003f66270 */
[----:B------:R-:W-:Y:S01]  /*33f0*/  @!P1 IMAD.MOV R65, RZ, RZ, -R65 ;  /* 0x000000ffff419224 */ /* 0x000fe200078e0a41 */
[----:B------:R-:W-:Y:S01]  /*3400*/  ISETP.GE.AND P4, PT, R76, RZ, PT ;  /* 0x000000ff4c00720c */ /* 0x000fe20003f86270 */
[----:B------:R-:W-:Y:S01]  /*3410*/  IMAD R5, R68, R50, R5 ;  /* 0x0000003244057224 */ /* 0x000fe200078e0205 */
[----:B------:R-:W-:Y:S01]  /*3420*/  ISETP.GT.U32.AND P1, PT, R4, R75, PT ;  /* 0x0000004b0400720c */ /* 0x000fe20003f24070 */
[----:B------:R-:W-:Y:S01]  /*3430*/  IMAD.MOV.U32 R64, RZ, RZ, R55 ;  /* 0x000000ffff407224 */ /* 0x000fe200078e0037 */
[----:B------:R-:W-:Y:S01]  /*3440*/  @!P0 IADD3 R73, R73, -R4, RZ ;  /* 0x8000000449498210 */ /* 0x000fe20007ffe0ff */
[----:B------:R-:W-:Y:S01]  /*3450*/  IMAD.MOV.U32 R66, RZ, RZ, R51 ;  /* 0x000000ffff427224 */ /* 0x000fe200078e0033 */
[----:B------:R-:W-:Y:S01]  /*3460*/  ISETP.GT.U32.AND P0, PT, R68, R5, PT ;  /* 0x000000054400720c */ /* 0x000fe20003f04070 */
[----:B------:R-:W-:Y:S01]  /*3470*/  @!P2 IMAD.MOV R64, RZ, RZ, -R64 ;  /* 0x000000ffff40a224 */ /* 0x000fe200078e0a40 */
[C---:B------:R-:W-:Y:S01]  /*3480*/  ISETP.GT.U32.AND P2, PT, R4.reuse, R77, PT ;  /* 0x0000004d0400720c */ /* 0x040fe20003f44070 */
[----:B------:R-:W-:Y:S01]  /*3490*/  @!P5 IMAD.MOV R67, RZ, RZ, -R67 ;  /* 0x000000ffff43d224 */ /* 0x000fe200078e0a43 */
[C---:B------:R-:W-:Y:S01]  /*34a0*/  ISETP.GT.U32.AND P5, PT, R4.reuse, R79, PT ;  /* 0x0000004f0400720c */ /* 0x040fe20003fa4070 */
[----:B------:R-:W-:Y:S01]  /*34b0*/  @!P6 IMAD.MOV R69, RZ, RZ, -R69 ;  /* 0x000000ffff45e224 */ /* 0x000fe200078e0a45 */
[C---:B------:R-:W-:Y:S01]  /*34c0*/  ISETP.GT.U32.AND P6, PT, R4.reuse, R81, PT ;  /* 0x000000510400720c */ /* 0x040fe20003fc4070 */
[----:B------:R-:W-:Y:S01]  /*34d0*/  @!P3 IMAD.MOV R71, RZ, RZ, -R71 ;  /* 0x000000ffff47b224 */ /* 0x000fe200078e0a47 */
[C---:B------:R-:W-:Y:S01]  /*34e0*/  ISETP.GT.U32.AND P3, PT, R4.reuse, R53, PT ;  /* 0x000000350400720c */ /* 0x040fe20003f64070 */
[----:B------:R-:W-:Y:S01]  /*34f0*/  @!P4 IMAD.MOV R66, RZ, RZ, -R66 ;  /* 0x000000ffff42c224 */ /* 0x000fe200078e0a42 */
[----:B------:R-:W-:Y:S01]  /*3500*/  ISETP.GT.U32.AND P4, PT, R4, R83, PT ;  /* 0x000000530400720c */ /* 0x000fe20003f84070 */
[----:B------:R-:W-:Y:S01]  /*3510*/  @!P1 IMAD.IADD R75, R75, 0x1, -R4 ;  /* 0x000000014b4b9824 */ /* 0x000fe200078e0a04 */
[----:B------:R-:W-:Y:S01]  /*3520*/  ISETP.GE.AND P1, PT, R78, RZ, PT ;  /* 0x000000ff4e00720c */ /* 0x000fe20003f26270 */
[----:B------:R-:W-:Y:S01]  /*3530*/  @!P0 IMAD.IADD R5, R5, 0x1, -R68 ;  /* 0x0000000105058824 */ /* 0x000fe200078e0a44 */
[----:B------:R-:W-:Y:S01]  /*3540*/  LOP3.LUT R50, R86, 0x7, RZ, 0xc0, !PT ;  /* 0x0000000756327812 */ /* 0x000fe200078ec0ff */
[--C-:B------:R-:W-:Y:S01]  /*3550*/  @!P2 IMAD.IADD R77, R77, 0x1, -R4.reuse ;  /* 0x000000014d4da824 */ /* 0x100fe200078e0a04 */
[----:B------:R-:W-:Y:S01]  /*3560*/  LOP3.LUT R51, R248, 0x30, RZ, 0xc0, !PT ;  /* 0x00000030f8337812 */ /* 0x000fe200078ec0ff */
[--C-:B------:R-:W-:Y:S01]  /*3570*/  @!P5 IMAD.IADD R79, R79, 0x1, -R4.reuse ;  /* 0x000000014f4fd824 */ /* 0x100fe200078e0a04 */
[----:B------:R-:W-:Y:S01]  /*3580*/  ISETP.GT.U32.AND P0, PT, R68, R5, PT ;  /* 0x000000054400720c */ /* 0x000fe20003f04070 */
        /* <DEDUP_REMOVED lines=8> */
[----:B------:R-:W-:Y:S01]  /*3610*/  IMAD R55, R50, 0x40, R51 ;  /* 0x0000004032377824 */ /* 0x000fe200078e0233 */
[----:B------:R-:W-:Y:S01]  /*3620*/  ISETP.GE.AND P4, PT, R56, RZ, PT ;  /* 0x000000ff3800720c */ /* 0x000fe20003f86270 */
[----:B------:R-:W-:Y:S01]  /*3630*/  IMAD.SHL.U32 R85, R50, 0x10, RZ ;  /* 0x0000001032557824 */ /* 0x000fe200078e00ff */
[----:B------:R-:W-:Y:S01]  /*3640*/  ISETP.GE.AND P1, PT, R2, RZ, PT ;  /* 0x000000ff0200720c */ /* 0x000fe20003f26270 */
[----:B------:R-:W-:Y:S01]  /*3650*/  @!P0 IMAD.IADD R5, R5, 0x1, -R68 ;  /* 0x0000000105058824 */ /* 0x000fe200078e0a44 */
[----:B------:R-:W-:Y:S01]  /*3660*/  SHF.R.S32.HI R4, RZ, 0x1f, R3 ;  /* 0x0000001fff047819 */ /* 0x000fe20000011403 */
[----:B------:R-:W-:Y:S01]  /*3670*/  IMAD.MOV.U32 R68, RZ, RZ, R53 ;  /* 0x000000ffff447224 */ /* 0x000fe200078e0035 */
[----:B------:R-:W-:Y:S01]  /*3680*/  SHF.L.U32 R51, R86, 0x5, RZ ;  /* 0x0000000556337819 */ /* 0x000fe200000006ff */
[----:B------:R-:W-:Y:S01]  /*3690*/  IMAD R54, R50, 0x4, R87 ;  /* 0x0000000432367824 */ /* 0x000fe200078e0257 */
[--C-:B------:R-:W-:Y:S01]  /*36a0*/  LOP3.LUT R52, R55, 0x10, R208.reuse, 0x78, !PT ;  /* 0x0000001037347812 */ /* 0x100fe200078e78d0 */
[----:B------:R-:W-:Y:S01]  /*36b0*/  @!P2 IMAD.MOV R75, RZ, RZ, -R75 ;  /* 0x000000ffff4ba224 */ /* 0x000fe200078e0a4b */
[----:B------:R-:W-:Y:S01]  /*36c0*/  LOP3.LUT R85, R85, 0x30, R208, 0x78, !PT ;  /* 0x0000003055557812 */ /* 0x000fe200078e78d0 */
[----:B------:R-:W-:Y:S01]  /*36d0*/  @!P5 IMAD.MOV R77, RZ, RZ, -R77 ;  /* 0x000000ffff4dd224 */ /* 0x000fe200078e0a4d */
[----:B------:R-:W-:Y:S01]  /*36e0*/  LEA.HI R50, R4, R3, RZ, 0x7 ;  /* 0x0000000304327211 */ /* 0x000fe200078f38ff */
[----:B------:R-:W-:Y:S01]  /*36f0*/  @!P3 IMAD.MOV R79, RZ, RZ, -R79 ;  /* 0x000000ffff4fb224 */ /* 0x000fe200078e0a4f */
[----:B------:R-:W-:Y:S01]  /*3700*/  LOP3.LUT R4, R52, 0x200, R51, 0xf8, !PT ;  /* 0x0000020034047812 */ /* 0x000fe200078ef833 */
[----:B------:R-:W-:Y:S01]  /*3710*/  @!P6 IMAD.MOV R68, RZ, RZ, -R68 ;  /* 0x000000ffff44e224 */ /* 0x000fe200078e0a44 */
[----:B------:R-:W-:Y:S01]  /*3720*/  ISETP.NE.AND P0, PT, RZ, c[0x0][0x17c], PT ;  /* 0x00005f00ff007a0c */ /* 0x000fe20003f05270 */
[----:B------:R-:W-:Y:S01]  /*3730*/  @!P4 IMAD.MOV R81, RZ, RZ, -R81 ;  /* 0x000000ffff51c224 */ /* 0x000fe200078e0a51 */
[----:B------:R-:W-:Y:S01]  /*3740*/  LOP3.LUT R51, RZ, c[0x0][0x17c], RZ, 0x33, !PT ;  /* 0x00005f00ff337a12 */ /* 0x000fe200078e33ff */
[----:B------:R-:W-:Y:S01]  /*3750*/  @!P1 IMAD.MOV R83, RZ, RZ, -R83 ;  /* 0x000000ffff539224 */ /* 0x000fe200078e0a53 */
[----:B------:R-:W-:Y:S01]  /*3760*/  ISETP.GE.AND P1, PT, R216, RZ, PT ;  /* 0x000000ffd800720c */ /* 0x000fe20003f26270 */
[----:B------:R-:W-:Y:S01]  /*3770*/  IMAD.U32 R3, R54, 0x40, R85 ;  /* 0x0000004036037824 */ /* 0x000fe200078e0055 */
[----:B------:R-:W-:-:S02]  /*3780*/  SEL R6, R51, R6, !P0 ;  /* 0x0000000633067207 */ /* 0x000fc40004000000 */
[C---:B------:R-:W-:Y:S01]  /*3790*/  SEL R52, R51.reuse, R7, !P0 ;  /* 0x0000000733347207 */ /* 0x040fe20004000000 */
[----:B------:R-:W-:Y:S01]  /*37a0*/  IMAD.MOV.U32 R7, RZ, RZ, c[0x0][0x18c] ;  /* 0x00006300ff077624 */ /* 0x000fe200078e00ff */
[C---:B------:R-:W-:Y:S01]  /*37b0*/  SEL R53, R51.reuse, R8, !P0 ;  /* 0x0000000833357207 */ /* 0x040fe20004000000 */
[----:B------:R-:W-:Y:S01]  /*37c0*/  IMAD R6, R6, c[0x0][0x190], RZ ;  /* 0x0000640006067a24 */ /* 0x000fe200078e02ff */
[C---:B------:R-:W-:Y:S01]  /*37d0*/  SEL R54, R51.reuse, R9, !P0 ;  /* 0x0000000933367207 */ /* 0x040fe20004000000 */
[----:B------:R-:W-:Y:S01]  /*37e0*/  IMAD R8, R0, c[0x0][0x188], RZ ;  /* 0x0000620000087a24 */ /* 0x000fe200078e02ff */
[C---:B------:R-:W-:Y:S01]  /*37f0*/  SEL R55, R51.reuse, R10, !P0 ;  /* 0x0000000a33377207 */ /* 0x040fe20004000000 */
[----:B------:R-:W-:Y:S01]  /*3800*/  IMAD R10, R234, c[0x0][0x188], RZ ;  /* 0x00006200ea0a7a24 */ /* 0x000fe200078e02ff */
[----:B------:R-:W-:Y:S01]  /*3810*/  SEL R56, R51, R11, !P0 ;  /* 0x0000000b33387207 */ /* 0x000fe20004000000 */
[----:B------:R-:W-:Y:S01]  /*3820*/  IMAD R10, R237, c[0x0][0x188], RZ ;  /* 0x00006200ed0a7a24 */ /* 0x000fe200078e02ff */
[C---:B------:R-:W-:Y:S01]  /*3830*/  SEL R12, R51.reuse, R12, !P0 ;  /* 0x0000000c330c7207 */ /* 0x040fe20004000000 */
[----:B------:R-:W-:Y:S01]  /*3840*/  IMAD R10, R240, c[0x0][0x188], RZ ;  /* 0x00006200f00a7a24 */ /* 0x000fe200078e02ff */
[----:B------:R-:W-:Y:S01]  /*3850*/  SEL R13, R51, R13, !P0 ;  /* 0x0000000d330d7207 */ /* 0x000fe20004000000 */
[----:B------:R-:W-:Y:S01]  /*3860*/  IMAD R11, R233, c[0x0][0x188], RZ ;  /* 0x00006200e90b7a24 */ /* 0x000fe200078e02ff */
[----:B------:R-:W-:Y:S01]  /*3870*/  SEL R14, R51, R14, !P0 ;  /* 0x0000000e330e7207 */ /* 0x000fe20004000000 */
[----:B------:R-:W-:Y:S01]  /*3880*/  IMAD R10, R243, c[0x0][0x188], RZ ;  /* 0x00006200f30a7a24 */ /* 0x000fe200078e02ff */
[C---:B------:R-:W-:Y:S01]  /*3890*/  SEL R15, R51.reuse, R15, !P0 ;  /* 0x0000000f330f7207 */ /* 0x040fe20004000000 */
[----:B------:R-:W-:Y:S01]  /*38a0*/  IMAD R11, R236, c[0x0][0x188], RZ ;  /* 0x00006200ec0b7a24 */ /* 0x000fe200078e02ff */
[C---:B------:R-:W-:Y:S01]  /*38b0*/  SEL R16, R51.reuse, R16, !P0 ;  /* 0x0000001033107207 */ /* 0x040fe20004000000 */
[----:B------:R-:W-:Y:S01]  /*38c0*/  @!P1 IMAD.MOV R5, RZ, RZ, -R5 ;  /* 0x000000ffff059224 */ /* 0x000fe200078e0a05 */
[----:B------:R-:W-:Y:S01]  /*38d0*/  SEL R17, R51, R17, !P0 ;  /* 0x0000001133117207 */ /* 0x000fe20004000000 */
        /* <DEDUP_REMOVED lines=105> */
[----:B------:R-:W-:Y:S01]  /*3f70*/  ISETP.NE.AND P0, PT, RZ, c[0x0][0x178], PT ;  /* 0x00005e00ff007a0c */ /* 0x000fe20003f05270 */
[----:B------:R-:W-:Y:S01]  /*3f80*/  IMAD R121, R121, c[0x0][0x190], RZ ;  /* 0x0000640079797a24 */ /* 0x000fe200078e02ff */
[----:B------:R-:W-:Y:S01]  /*3f90*/  LOP3.LUT R72, R86, 0x7f, RZ, 0xc0, !PT ;  /* 0x0000007f56487812 */ /* 0x000fe200078ec0ff */
[----:B------:R-:W-:Y:S01]  /*3fa0*/  IMAD R123, R123, c[0x0][0x190], RZ ;  /* 0x000064007b7b7a24 */ /* 0x000fe200078e02ff */
[----:B------:R-:W-:Y:S01]  /*3fb0*/  SHF.R.S32.HI R9, RZ, 0x6, R86 ;  /* 0x00000006ff097819 */ /* 0x000fe20000011456 */
[----:B------:R-:W-:Y:S01]  /*3fc0*/  IMAD R125, R125, c[0x0][0x190], RZ ;  /* 0x000064007d7d7a24 */ /* 0x000fe200078e02ff */
[----:B------:R-:W-:Y:S01]  /*3fd0*/  LEA R196, P1, R28, c[0x0][0x168], 0x1 ;  /* 0x00005a001cc47a11 */ /* 0x000fe200078208ff */
[----:B------:R-:W-:Y:S01]  /*3fe0*/  IMAD R10, R72, c[0x0][0x18c], RZ ;  /* 0x00006300480a7a24 */ /* 0x000fe200078e02ff */
[----:B------:R-:W-:Y:S01]  /*3ff0*/  SGXT R9, R9, 0x1 ;  /* 0x000000010909781a */ /* 0x000fe20000000200 */
[----:B------:R-:W-:Y:S01]  /*4000*/  IMAD R127, R127, c[0x0][0x190], RZ ;  /* 0x000064007f7f7a24 */ /* 0x000fe200078e02ff */
[----:B------:R-:W-:Y:S01]  /*4010*/  LEA R14, P3, R30, c[0x0][0x168], 0x1 ;  /* 0x00005a001e0e7a11 */ /* 0x000fe200078608ff */
[----:B------:R-:W-:Y:S01]  /*4020*/  IMAD R162, R162, c[0x0][0x190], RZ ;  /* 0x00006400a2a27a24 */ /* 0x000fe200078e02ff */
[----:B------:R-:W-:Y:S01]  /*4030*/  SHF.R.S32.HI R29, RZ, 0x1f, R10 ;  /* 0x0000001fff1d7819 */ /* 0x000fe2000001140a */
[----:B------:R-:W-:Y:S01]  /*4040*/  IMAD R129, R129, c[0x0][0x190], RZ ;  /* 0x0000640081817a24 */ /* 0x000fe200078e02ff */
[----:B------:R-:W-:Y:S01]  /*4050*/  @!P0 LOP3.LUT R5, RZ, c[0x0][0x178], RZ, 0x33, !PT ;  /* 0x00005e00ff058a12 */ /* 0x000fe200078e33ff */
[----:B------:R-:W-:Y:S01]  /*4060*/  IMAD R131, R131, c[0x0][0x190], RZ ;  /* 0x0000640083837a24 */ /* 0x000fe200078e02ff */
[----:B------:R-:W-:Y:S01]  /*4070*/  LOP3.LUT R11, R9, 0x90, RZ, 0xc0, !PT ;  /* 0x00000090090b7812 */ /* 0x000fe200078ec0ff */
[----:B------:R-:W-:Y:S01]  /*4080*/  IMAD R164, R164, c[0x0][0x190], RZ ;  /* 0x00006400a4a47a24 */ /* 0x000fe200078e02ff */
[----:B------:R-:W-:Y:S01]  /*4090*/  SHF.L.U64.HI R9, R10, 0x1, R29 ;  /* 0x000000010a097819 */ /* 0x000fe2000001021d */
[----:B------:R-:W-:Y:S01]  /*40a0*/  IMAD R5, R5, c[0x0][0x184], RZ ;  /* 0x0000610005057a24 */ /* 0x000fe200078e02ff */
[----:B------:R-:W-:Y:S01]  /*40b0*/  LEA R12, P0, R6, c[0x0][0x168], 0x1 ;  /* 0x00005a00060c7a11 */ /* 0x000fe200078008ff */
[----:B------:R-:W-:Y:S01]  /*40c0*/  IMAD R29, R53, c[0x0][0x190], RZ ;  /* 0x00006400351d7a24 */ /* 0x000fe200078e02ff */
[----:B------:R-:W-:Y:S01]  /*40d0*/  LEA R15, P4, R55, c[0x0][0x168], 0x1 ;  /* 0x00005a00370f7a11 */ /* 0x000fe200078808ff */
[----:B------:R-:W-:Y:S01]  /*40e0*/  IMAD R132, R132, c[0x0][0x190], RZ ;  /* 0x0000640084847a24 */ /* 0x000fe200078e02ff */
[----:B------:R-:W-:Y:S01]  /*40f0*/  LEA R52, P6, R5, c[0x0][0x160], 0x1 ;  /* 0x0000580005347a11 */ /* 0x000fe200078c08ff */
[----:B------:R-:W-:Y:S01]  /*4100*/  IMAD R134, R134, c[0x0][0x190], RZ ;  /* 0x0000640086867a24 */ /* 0x000fe200078e02ff */
[----:B------:R-:W-:Y:S01]  /*4110*/  LEA R13, P2, R29, c[0x0][0x168], 0x1 ;  /* 0x00005a001d0d7a11 */ /* 0x000fe200078408ff */
[----:B------:R-:W-:Y:S01]  /*4120*/  IMAD R136, R136, c[0x0][0x190], RZ ;  /* 0x0000640088887a24 */ /* 0x000fe200078e02ff */
[----:B------:R-:W-:Y:S01]  /*4130*/  LEA.HI.X.SX32 R53, R5, c[0x0][0x164], 0x1, P6 ;  /* 0x0000590005357a11 */ /* 0x000fe200030f0eff */
[----:B------:R-:W-:Y:S01]  /*4140*/  IMAD R138, R138, c[0x0][0x190], RZ ;  /* 0x000064008a8a7a24 */ /* 0x000fe200078e02ff */
[----:B------:R-:W-:Y:S01]  /*4150*/  LEA R197, P6, R31, c[0x0][0x168], 0x1 ;  /* 0x00005a001fc57a11 */ /* 0x000fe200078c08ff */
[----:B------:R-:W-:Y:S01]  /*4160*/  IMAD R140, R140, c[0x0][0x190], RZ ;  /* 0x000064008c8c7a24 */ /* 0x000fe200078e02ff */
[----:B------:R-:W-:Y:S01]  /*4170*/  LEA.HI.X.SX32 R18, R6, c[0x0][0x16c], 0x1, P0 ;  /* 0x00005b0006127a11 */ /* 0x000fe200000f0eff */
[----:B------:R-:W-:Y:S01]  /*4180*/  IMAD R179, R179, c[0x0][0x190], RZ ;  /* 0x00006400b3b37a24 */ /* 0x000fe200078e02ff */
[----:B------:R-:W-:Y:S01]  /*4190*/  LEA R16, P5, R56, c[0x0][0x168], 0x1 ;  /* 0x00005a0038107a11 */ /* 0x000fe200078a08ff */
[----:B------:R-:W-:Y:S01]  /*41a0*/  IMAD R141, R141, c[0x0][0x190], RZ ;  /* 0x000064008d8d7a24 */ /* 0x000fe200078e02ff */
[----:B------:R-:W-:Y:S01]  /*41b0*/  LEA R19, P0, R32, c[0x0][0x168], 0x1 ;  /* 0x00005a0020137a11 */ /* 0x000fe200078008ff */
[----:B------:R-:W-:Y:S01]  /*41c0*/  IMAD R143, R143, c[0x0][0x190], RZ ;  /* 0x000064008f8f7a24 */ /* 0x000fe200078e02ff */
[----:B------:R-:W-:Y:S01]  /*41d0*/  LEA.HI.X.SX32 R22, R29, c[0x0][0x16c], 0x1, P2 ;  /* 0x00005b001d167a11 */ /* 0x000fe200010f0eff */
        /* <DEDUP_REMOVED lines=30> */
[----:B------:R-:W-:Y:S01]  /*43c0*/  CS2R R76, SRZ ;  /* 0x00000000004c7805 */ /* 0x000fe2000001ff00 */
        /* <DEDUP_REMOVED lines=10> */
[----:B------:R-:W-:Y:S01]  /*4470*/  LEA R199, P1, R44, c[0x0][0x168], 0x1 ;  /* 0x00005a002cc77a11 */ /* 0x000fe200078208ff */
[----:B------:R-:W-:Y:S01]  /*4480*/  IMAD.SHL.U32 R7, R7, 0x80, RZ ;  /* 0x0000008007077824 */ /* 0x000fe200078e00ff */
[----:B------:R-:W-:Y:S01]  /*4490*/  LEA R35, P2, R45, c[0x0][0x168], 0x1 ;  /* 0x00005a002d237a11 */ /* 0x000fe200078408ff */
[----:B------:R-:W-:Y:S01]  /*44a0*/  IMAD.SHL.U32 R10, R10, 0x2, RZ ;  /* 0x000000020a0a7824 */ /* 0x000fe200078e00ff */
[----:B------:R-:W-:-:S02]  /*44b0*/  LEA R37, P3, R46, c[0x0][0x168], 0x1 ;  /* 0x00005a002e257a11 */ /* 0x000fc400078608ff */
[----:B------:R-:W-:Y:S02]  /*44c0*/  LEA R39, P4, R47, c[0x0][0x168], 0x1 ;  /* 0x00005a002f277a11 */ /* 0x000fe400078808ff */
[----:B------:R-:W-:Y:S02]  /*44d0*/  LEA R41, P5, R48, c[0x0][0x168], 0x1 ;  /* 0x00005a0030297a11 */ /* 0x000fe400078a08ff */
[----:B------:R-:W-:Y:S02]  /*44e0*/  LEA R51, P6, R49, c[0x0][0x168], 0x1 ;  /* 0x00005a0031337a11 */ /* 0x000fe400078c08ff */
[----:B------:R-:W-:Y:S02]  /*44f0*/  LEA R55, P0, R54, c[0x0][0x168], 0x1 ;  /* 0x00005a0036377a11 */ /* 0x000fe400078008ff */
[----:B------:R-:W-:Y:S02]  /*4500*/  LEA.HI.X.SX32 R44, R44, c[0x0][0x16c], 0x1, P1 ;  /* 0x00005b002c2c7a11 */ /* 0x000fe400008f0eff */
[----:B------:R-:W-:-:S02]  /*4510*/  LEA.HI.X.SX32 R45, R45, c[0x0][0x16c], 0x1, P2 ;  /* 0x00005b002d2d7a11 */ /* 0x000fc400010f0eff */
[----:B------:R-:W-:Y:S02]  /*4520*/  LEA.HI.X.SX32 R46, R46, c[0x0][0x16c], 0x1, P3 ;  /* 0x00005b002e2e7a11 */ /* 0x000fe400018f0eff */
[----:B------:R-:W-:Y:S02]  /*4530*/  LEA.HI.X.SX32 R47, R47, c[0x0][0x16c], 0x1, P4 ;  /* 0x00005b002f2f7a11 */ /* 0x000fe400020f0eff */
[----:B------:R-:W-:Y:S02]  /*4540*/  LEA.HI.X.SX32 R48, R48, c[0x0][0x16c], 0x1, P5 ;  /* 0x00005b0030307a11 */ /* 0x000fe400028f0eff */
[----:B------:R-:W-:Y:S02]  /*4550*/  LEA.HI.X.SX32 R49, R49, c[0x0][0x16c], 0x1, P6 ;  /* 0x00005b0031317a11 */ /* 0x000fe400030f0eff */
[----:B------:R-:W-:Y:S02]  /*4560*/  LEA.HI.X.SX32 R54, R54, c[0x0][0x16c], 0x1, P0 ;  /* 0x00005b0036367a11 */ /* 0x000fe400000f0eff */
[----:B------:R-:W-:-:S02]  /*4570*/  LEA R97, P1, R96, c[0x0][0x168], 0x1 ;  /* 0x00005a0060617a11 */ /* 0x000fc400078208ff */
[----:B------:R-:W-:Y:S02]  /*4580*/  LEA R200, P2, R98, c[0x0][0x168], 0x1 ;  /* 0x00005a0062c87a11 */ /* 0x000fe400078408ff */
[----:B------:R-:W-:Y:S02]  /*4590*/  LEA R100, P3, R99, c[0x0][0x168], 0x1 ;  /* 0x00005a0063647a11 */ /* 0x000fe400078608ff */
[----:B------:R-:W-:Y:S02]  /*45a0*/  LEA R102, P4, R101, c[0x0][0x168], 0x1 ;  /* 0x00005a0065667a11 */ /* 0x000fe400078808ff */
[----:B------:R-:W-:Y:S02]  /*45b0*/  LEA R201, P5, R103, c[0x0][0x168], 0x1 ;  /* 0x00005a0067c97a11 */ /* 0x000fe400078a08ff */
[----:B------:R-:W-:Y:S02]  /*45c0*/  LEA R105, P6, R104, c[0x0][0x168], 0x1 ;  /* 0x00005a0068697a11 */ /* 0x000fe400078c08ff */
[----:B------:R-:W-:-:S02]  /*45d0*/  LEA R107, P0, R106, c[0x0][0x168], 0x1 ;  /* 0x00005a006a6b7a11 */ /* 0x000fc400078008ff */
[----:B------:R-:W-:Y:S02]  /*45e0*/  LEA.HI.X.SX32 R96, R96, c[0x0][0x16c], 0x1, P1 ;  /* 0x00005b0060607a11 */ /* 0x000fe400008f0eff */
[----:B------:R-:W-:Y:S02]  /*45f0*/  LEA.HI.X.SX32 R98, R98, c[0x0][0x16c], 0x1, P2 ;  /* 0x00005b0062627a11 */ /* 0x000fe400010f0eff */
[----:B------:R-:W-:Y:S02]  /*4600*/  LEA.HI.X.SX32 R99, R99, c[0x0][0x16c], 0x1, P3 ;  /* 0x00005b0063637a11 */ /* 0x000fe400018f0eff */
[----:B------:R-:W-:Y:S02]  /*4610*/  LEA.HI.X.SX32 R101, R101, c[0x0][0x16c], 0x1, P4 ;  /* 0x00005b0065657a11 */ /* 0x000fe400020f0eff */
[----:B------:R-:W-:Y:S02]  /*4620*/  LEA.HI.X.SX32 R103, R103, c[0x0][0x16c], 0x1, P5 ;  /* 0x00005b0067677a11 */ /* 0x000fe400028f0eff */
[----:B------:R-:W-:-:S02]  /*4630*/  LEA.HI.X.SX32 R104, R104, c[0x0][0x16c], 0x1, P6 ;  /* 0x00005b0068687a11 */ /* 0x000fc400030f0eff */
[----:B------:R-:W-:Y:S02]  /*4640*/  LEA.HI.X.SX32 R106, R106, c[0x0][0x16c], 0x1, P0 ;  /* 0x00005b006a6a7a11 */ /* 0x000fe400000f0eff */
[----:B------:R-:W-:Y:S02]  /*4650*/  LEA R109, P1, R108, c[0x0][0x168], 0x1 ;  /* 0x00005a006c6d7a11 */ /* 0x000fe400078208ff */
[----:B------:R-:W-:Y:S02]  /*4660*/  LEA R111, P2, R110, c[0x0][0x168], 0x1 ;  /* 0x00005a006e6f7a11 */ /* 0x000fe400078408ff */
[----:B------:R-:W-:Y:S02]  /*4670*/  LEA R113, P3, R112, c[0x0][0x168], 0x1 ;  /* 0x00005a0070717a11 */ /* 0x000fe400078608ff */
[----:B------:R-:W-:Y:S02]  /*4680*/  LEA R202, P4, R114, c[0x0][0x168], 0x1 ;  /* 0x00005a0072ca7a11 */ /* 0x000fe400078808ff */
[----:B------:R-:W-:-:S02]  /*4690*/  LEA R116, P5, R115, c[0x0][0x168], 0x1 ;  /* 0x00005a0073747a11 */ /* 0x000fc400078a08ff */
[----:B------:R-:W-:Y:S02]  /*46a0*/  LEA R118, P6, R117, c[0x0][0x168], 0x1 ;  /* 0x00005a0075767a11 */ /* 0x000fe400078c08ff */
[----:B------:R-:W-:Y:S02]  /*46b0*/  LEA R120, P0, R119, c[0x0][0x168], 0x1 ;  /* 0x00005a0077787a11 */ /* 0x000fe400078008ff */
[----:B------:R-:W-:Y:S02]  /*46c0*/  LEA.HI.X.SX32 R108, R108, c[0x0][0x16c], 0x1, P1 ;  /* 0x00005b006c6c7a11 */ /* 0x000fe400008f0eff */
[----:B------:R-:W-:Y:S02]  /*46d0*/  LEA.HI.X.SX32 R110, R110, c[0x0][0x16c], 0x1, P2 ;  /* 0x00005b006e6e7a11 */ /* 0x000fe400010f0eff */
[----:B------:R-:W-:Y:S02]  /*46e0*/  LEA.HI.X.SX32 R112, R112, c[0x0][0x16c], 0x1, P3 ;  /* 0x00005b0070707a11 */ /* 0x000fe400018f0eff */
[----:B------:R-:W-:-:S02]  /*46f0*/  LEA.HI.X.SX32 R114, R114, c[0x0][0x16c], 0x1, P4 ;  /* 0x00005b0072727a11 */ /* 0x000fc400020f0eff */
[----:B------:R-:W-:Y:S02]  /*4700*/  LEA.HI.X.SX32 R115, R115, c[0x0][0x16c], 0x1, P5 ;  /* 0x00005b0073737a11 */ /* 0x000fe400028f0eff */
[----:B------:R-:W-:Y:S02]  /*4710*/  LEA.HI.X.SX32 R117, R117, c[0x0][0x16c], 0x1, P6 ;  /* 0x00005b0075757a11 */ /* 0x000fe400030f0eff */
[----:B------:R-:W-:Y:S02]  /*4720*/  LEA.HI.X.SX32 R119, R119, c[0x0][0x16c], 0x1, P0 ;  /* 0x00005b0077777a11 */ /* 0x000fe400000f0eff */
[----:B------:R-:W-:Y:S02]  /*4730*/  LEA R122, P1, R121, c[0x0][0x168], 0x1 ;  /* 0x00005a00797a7a11 */ /* 0x000fe400078208ff */
[----:B------:R-:W-:Y:S02]  /*4740*/  LEA R124, P2, R123, c[0x0][0x168], 0x1 ;  /* 0x00005a007b7c7a11 */ /* 0x000fe400078408ff */
        /* <DEDUP_REMOVED lines=40> */
[----:B------:R-:W-:Y:S02]  /*49d0*/  SHF.L.U32 R8, R72, 0x1, RZ ;  /* 0x0000000148087819 */ /* 0x000fe400000006ff */
[----:B------:R-:W-:Y:S02]  /*49e0*/  LOP3.LUT R11, R11, 0x7e, R208, 0x78, !PT ;  /* 0x0000007e0b0b7812 */ /* 0x000fe400078e78d0 */
[----:B------:R-:W-:-:S02]  /*49f0*/  LEA R184, P1, R154, c[0x0][0x168], 0x1 ;  /* 0x00005a009ab87a11 */ /* 0x000fc400078208ff */
[----:B------:R-:W-:Y:S02]  /*4a00*/  LEA R207, P2, R191, c[0x0][0x168], 0x1 ;  /* 0x00005a00bfcf7a11 */ /* 0x000fe400078408ff */
[----:B------:R-:W-:Y:S02]  /*4a10*/  LEA R159, P3, R155, c[0x0][0x168], 0x1 ;  /* 0x00005a009b9f7a11 */ /* 0x000fe400078608ff */
[----:B------:R-:W-:Y:S02]  /*4a20*/  LEA R192, P4, R156, c[0x0][0x168], 0x1 ;  /* 0x00005a009cc07a11 */ /* 0x000fe400078808ff */
[----:B------:R-:W-:Y:S02]  /*4a30*/  LEA R193, P5, R157, c[0x0][0x168], 0x1 ;  /* 0x00005a009dc17a11 */ /* 0x000fe400078a08ff */
[----:B------:R-:W-:Y:S02]  /*4a40*/  LEA R194, P6, R160, c[0x0][0x168], 0x1 ;  /* 0x00005a00a0c27a11 */ /* 0x000fe400078c08ff */
[----:B------:R-:W-:-:S02]  /*4a50*/  LEA R195, P0, R161, c[0x0][0x168], 0x1 ;  /* 0x00005a00a1c37a11 */ /* 0x000fc400078008ff */
[----:B------:R-:W-:Y:S02]  /*4a60*/  SHF.R.S32.HI R50, RZ, 0x7, R50 ;  /* 0x00000007ff327819 */ /* 0x000fe40000011432 */
[C---:B------:R-:W-:Y:S02]  /*4a70*/  LOP3.LUT R215, R8.reuse, 0x10, RZ, 0x3c, !PT ;  /* 0x0000001008d77812 */ /* 0x040fe400078e3cff */
[C---:B------:R-:W-:Y:S02]  /*4a80*/  LOP3.LUT R214, R8.reuse, 0x20, RZ, 0x3c, !PT ;  /* 0x0000002008d67812 */ /* 0x040fe400078e3cff */
[C---:B------:R-:W-:Y:S02]  /*4a90*/  LOP3.LUT R213, R8.reuse, 0x30, RZ, 0x3c, !PT ;  /* 0x0000003008d57812 */ /* 0x040fe400078e3cff */
[C---:B------:R-:W-:Y:S02]  /*4aa0*/  LOP3.LUT R212, R8.reuse, 0x40, RZ, 0x3c, !PT ;  /* 0x0000004008d47812 */ /* 0x040fe400078e3cff */
[----:B------:R-:W-:-:S02]  /*4ab0*/  LOP3.LUT R211, R8, 0x50, RZ, 0x3c, !PT ;  /* 0x0000005008d37812 */ /* 0x000fc400078e3cff */
[----:B------:R-:W-:Y:S02]  /*4ac0*/  LOP3.LUT R210, R8, 0x60, RZ, 0x3c, !PT ;  /* 0x0000006008d27812 */ /* 0x000fe400078e3cff */
[----:B------:R-:W-:Y:S02]  /*4ad0*/  LEA.HI.X.SX32 R154, R154, c[0x0][0x16c], 0x1, P1 ;  /* 0x00005b009a9a7a11 */ /* 0x000fe400008f0eff */
[----:B------:R-:W-:Y:S02]  /*4ae0*/  LEA.HI.X.SX32 R191, R191, c[0x0][0x16c], 0x1, P2 ;  /* 0x00005b00bfbf7a11 */ /* 0x000fe400010f0eff */
[----:B------:R-:W-:Y:S02]  /*4af0*/  LEA.HI.X.SX32 R155, R155, c[0x0][0x16c], 0x1, P3 ;  /* 0x00005b009b9b7a11 */ /* 0x000fe400018f0eff */
[----:B------:R-:W-:Y:S02]  /*4b00*/  LEA.HI.X.SX32 R156, R156, c[0x0][0x16c], 0x1, P4 ;  /* 0x00005b009c9c7a11 */ /* 0x000fe400020f0eff */
[----:B------:R-:W-:-:S02]  /*4b10*/  LEA.HI.X.SX32 R157, R157, c[0x0][0x16c], 0x1, P5 ;  /* 0x00005b009d9d7a11 */ /* 0x000fc400028f0eff */
[----:B------:R-:W-:Y:S02]  /*4b20*/  LEA.HI.X.SX32 R160, R160, c[0x0][0x16c], 0x1, P6 ;  /* 0x00005b00a0a07a11 */ /* 0x000fe400030f0eff */
[----:B------:R-:W-:Y:S02]  /*4b30*/  LEA.HI.X.SX32 R161, R161, c[0x0][0x16c], 0x1, P0 ;  /* 0x00005b00a1a17a11 */ /* 0x000fe400000f0eff */
[----:B------:R-:W-:Y:S02]  /*4b40*/  LOP3.LUT R209, R8, 0x70, RZ, 0x3c, !PT ;  /* 0x0000007008d17812 */ /* 0x000fe400078e3cff */
[----:B------:R-:W-:Y:S02]  /*4b50*/  LOP3.LUT R6, R11, 0x20, RZ, 0x3c, !PT ;  /* 0x000000200b067812 */ /* 0x000fe400078e3cff */
[----:B------:R-:W-:Y:S02]  /*4b60*/  LOP3.LUT R5, R3, 0x40, RZ, 0x3c, !PT ;  /* 0x0000004003057812 */ /* 0x000fe400078e3cff */
[----:B------:R-:W-:-:S02]  /*4b70*/  LOP3.LUT R17, R4, 0x20, RZ, 0x3c, !PT ;  /* 0x0000002004117812 */ /* 0x000fc400078e3cff */
.L_x_3:
[C---:B------:R-:W-:Y:S01]  /*4b80*/  ISETP.GE.AND P0, PT, R0.reuse, UR4, PT ;  /* 0x0000000400007c0c */ /* 0x040fe2000bf06270 */
[----:B------:R-:W-:Y:S01]  /*4b90*/  IMAD R56, R0, c[0x0][0x188], RZ ;  /* 0x0000620000387a24 */ /* 0x000fe200078e02ff */
[----:B------:R-:W-:-:S02]  /*4ba0*/  ISETP.GE.AND P1, PT, R246, UR4, PT ;  /* 0x00000004f6007c0c */ /* 0x000fc4000bf26270 */
[----:B------:R-:W-:Y:S01]  /*4bb0*/  PRMT R166, RZ, 0x7610, R166 ;  /* 0x00007610ffa67816 */ /* 0x000fe200000000a6 */
[----:B------:R-:W-:Y:S01]  /*4bc0*/  IMAD.WIDE R56, R56, 0x2, R52 ;  /* 0x0000000238387825 */ /* 0x000fe200078e0234 */
[----:B------:R-:W-:-:S07]  /*4bd0*/  PRMT R149, RZ, 0x7610, R149 ;  /* 0x00007610ff957816 */ /* 0x000fce0000000095 */
[----:B------:R0:W2:Y:S01]  /*4be0*/  @!P0 LDG.E.U16 R166, [R56.64] ;  /* 0x0000000638a68981 */ /* 0x0000a2000c1e1500 */
[C---:B------:R-:W-:Y:S01]  /*4bf0*/  ISETP.GE.AND P0, PT, R244.reuse, UR4, PT ;  /* 0x00000004f4007c0c */ /* 0x040fe2000bf06270 */
[----:B------:R-:W-:Y:S01]  /*4c00*/  IMAD R58, R244, c[0x0][0x188], RZ ;  /* 0x00006200f43a7a24 */ /* 0x000fe200078e02ff */
[----:B------:R-:W-:Y:S01]  /*4c10*/  PRMT R148, RZ, 0x7610, R148 ;  /* 0x00007610ff947816 */ /* 0x000fe20000000094 */
[----:B0-----:R-:W-:-:S05]  /*4c20*/  IMAD.WIDE R56, R251, 0x2, R52 ;  /* 0x00000002fb387825 */ /* 0x001fca00078e0234 */
[----:B------:R0:W3:Y:S01]  /*4c30*/  @!P1 LDG.E.U16 R149, [R56.64] ;  /* 0x0000000638959981 */ /* 0x0000e2000c1e1500 */
[----:B------:R-:W-:Y:S02]  /*4c40*/  ISETP.GE.AND P1, PT, R242, UR4, PT ;  /* 0x00000004f2007c0c */ /* 0x000fe4000bf26270 */
[----:B------:R-:W-:Y:S01]  /*4c50*/  PRMT R147, RZ, 0x7610, R147 ;  /* 0x00007610ff937816 */ /* 0x000fe20000000093 */
[----:B0-----:R-:W-:-:S04]  /*4c60*/  IMAD.WIDE R56, R58, 0x2, R52 ;  /* 0x000000023a387825 */ /* 0x001fc800078e0234 */
[----:B------:R-:W-:Y:S01]  /*4c70*/  IMAD R58, R242, c[0x0][0x188], RZ ;  /* 0x00006200f23a7a24 */ /* 0x000fe200078e02ff */
[----:B------:R0:W4:Y:S01]  /*4c80*/  @!P0 LDG.E.U16 R148, [R56.64] ;  /* 0x0000000638948981 */ /* 0x000122000c1e1500 */
[----:B------:R-:W-:Y:S02]  /*4c90*/  ISETP.GE.AND P0, PT, R240, UR4, PT ;  /* 0x00000004f0007c0c */ /* 0x000fe4000bf06270 */
[----:B------:R-:W-:Y:S01]  /*4ca0*/  PRMT R95, RZ, 0x7610, R95 ;  /* 0x00007610ff5f7816 */ /* 0x000fe2000000005f */
[----:B0-----:R-:W-:-:S04]  /*4cb0*/  IMAD.WIDE R56, R58, 0x2, R52 ;  /* 0x000000023a387825 */ /* 0x001fc800078e0234 */
[----:B------:R-:W-:Y:S01]  /*4cc0*/  IMAD R58, R240, c[0x0][0x188], RZ ;  /* 0x00006200f03a7a24 */ /* 0x000fe200078e02ff */
[----:B------:R0:W5:Y:S01]  /*4cd0*/  @!P1 LDG.E.U16 R147, [R56.64] ;  /* 0x0000000638939981 */ /* 0x000162000c1e1500 */
[----:B------:R-:W-:Y:S02]  /*4ce0*/  ISETP.GE.AND P1, PT, R238, UR4, PT ;  /* 0x00000004ee007c0c */ /* 0x000fe4000bf26270 */
[----:B------:R-:W-:Y:S02]  /*4cf0*/  ISETP.GE.AND P2, PT, R236, UR4, PT ;  /* 0x00000004ec007c0c */ /* 0x000fe4000bf46270 */
[----:B------:R-:W-:Y:S01]  /*4d00*/  PRMT R94, RZ, 0x7610, R94 ;  /* 0x00007610ff5e7816 */ /* 0x000fe2000000005e */
[----:B0-----:R-:W-:-:S04]  /*4d10*/  IMAD.WIDE R56, R58, 0x2, R52 ;  /* 0x000000023a387825 */ /* 0x001fc800078e0234 */
[----:B------:R-:W-:Y:S01]  /*4d20*/  IMAD R58, R238, c[0x0][0x188], RZ ;  /* 0x00006200ee3a7a24 */ /* 0x000fe200078e02ff */
[----:B------:R0:W2:Y:S01]  /*4d30*/  @!P0 LDG.E.U16 R95, [R56.64] ;  /* 0x00000006385f8981 */ /* 0x0000a2000c1e1500 */
[----:B------:R-:W-:Y:S02]  /*4d40*/  ISETP.GE.AND P0, PT, R247, UR4, PT ;  /* 0x00000004f7007c0c */ /* 0x000fe4000bf06270 */
[----:B------:R-:W-:Y:S02]  /*4d50*/  ISETP.GE.AND P3, PT, R234, UR4, PT ;  /* 0x00000004ea007c0c */ /* 0x000fe4000bf66270 */
[----:B------:R-:W-:Y:S01]  /*4d60*/  PRMT R93, RZ, 0x7610, R93 ;  /* 0x00007610ff5d7816 */ /* 0x000fe2000000005d */
[----:B0-----:R-:W-:-:S04]  /*4d70*/  IMAD.WIDE R56, R58, 0x2, R52 ;  /* 0x000000023a387825 */ /* 0x001fc800078e0234 */
[----:B------:R-:W-:Y:S01]  /*4d80*/  IMAD R58, R236, c[0x0][0x188], RZ ;  /* 0x00006200ec3a7a24 */ /* 0x000fe200078e02ff */
[----:B------:R0:W2:Y:S01]  /*4d90*/  @!P1 LDG.E.U16 R94, [R56.64] ;  /* 0x00000006385e9981 */ /* 0x0000a2000c1e1500 */
[----:B------:R-:W-:Y:S02]  /*4da0*/  PRMT R64, RZ, 0x7610, R64 ;  /* 0x00007610ff407816 */ /* 0x000fe40000000040 */
[----:B------:R-:W-:Y:S01]  /*4db0*/  PRMT R92, RZ, 0x7610, R92 ;  /* 0x00007610ff5c7816 */ /* 0x000fe2000000005c */
[----:B0-----:R-:W-:-:S04]  /*4dc0*/  IMAD.WIDE R56, R58, 0x2, R52 ;  /* 0x000000023a387825 */ /* 0x001fc800078e0234 */
[----:B------:R-:W-:Y:S01]  /*4dd0*/  IMAD R58, R234, c[0x0][0x188], RZ ;  /* 0x00006200ea3a7a24 */ /* 0x000fe200078e02ff */
[----:B------:R0:W2:Y:S01]  /*4de0*/  @!P2 LDG.E.U16 R93, [R56.64] ;  /* 0x00000006385da981 */ /* 0x0000a2000c1e1500 */
[----:B------:R-:W-:Y:S02]  /*4df0*/  ISETP.GE.AND P1, PT, R245, UR4, PT ;  /* 0x00000004f5007c0c */ /* 0x000fe4000bf26270 */
[----:B------:R-:W-:Y:S01]  /*4e00*/  IMAD.WIDE R58, R58, 0x2, R52 ;  /* 0x000000023a3a7825 */ /* 0x000fe200078e0234 */
[----:B------:R-:W-:-:S04]  /*4e10*/  ISETP.GE.AND P2, PT, R243, UR4, PT ;  /* 0x00000004f3007c0c */ /* 0x000fc8000bf46270 */
[----:B------:R1:W2:Y:S01]  /*4e20*/  @!P3 LDG.E.U16 R92, [R58.64] ;  /* 0x000000063a5cb981 */ /* 0x0002a2000c1e1500 */
[----:B0-----:R-:W-:Y:S01]  /*4e30*/  IMAD.WIDE R56, R250, 0x2, R52 ;  /* 0x00000002fa387825 */ /* 0x001fe200078e0234 */
[----:B------:R-:W-:-:S04]  /*4e40*/  ISETP.GE.AND P3, PT, R241, UR4, PT ;  /* 0x00000004f1007c0c */ /* 0x000fc8000bf66270 */
[----:B------:R0:W2:Y:S01]  /*4e50*/  @!P0 LDG.E.U16 R64, [R56.64] ;  /* 0x0000000638408981 */ /* 0x0000a2000c1e1500 */
[----:B------:R-:W-:Y:S01]  /*4e60*/  PRMT R65, RZ, 0x7610, R65 ;  /* 0x00007610ff417816 */ /* 0x000fe20000000041 */
[----:B------:R-:W-:Y:S01]  /*4e70*/  IMAD.WIDE R60, R252, 0x2, R52 ;  /* 0x00000002fc3c7825 */ /* 0x000fe200078e0234 */
[----:B------:R-:W-:Y:S02]  /*4e80*/  PRMT R63, RZ, 0x7610, R63 ;  /* 0x00007610ff3f7816 */ /* 0x000fe4000000003f */
[----:B------:R-:W-:Y:S01]  /*4e90*/  ISETP.GE.AND P4, PT, R232, UR4, PT ;  /* 0x00000004e8007c0c */ /* 0x000fe2000bf86270 */
[----:B0-----:R-:W-:Y:S02]  /*4ea0*/  IMAD R56, R243, c[0x0][0x188], RZ ;  /* 0x00006200f3387a24 */ /* 0x001fe400078e02ff */
[----:B------:R-:W-:Y:S01]  /*4eb0*/  IMAD R57, R241, c[0x0][0x188], RZ ;  /* 0x00006200f1397a24 */ /* 0x000fe200078e02ff */
[----:B------:R-:W-:Y:S01]  /*4ec0*/  ISETP.GE.AND P0, PT, R230, UR4, PT ;  /* 0x00000004e6007c0c */ /* 0x000fe2000bf06270 */
[----:B-1----:R-:W-:Y:S01]  /*4ed0*/  IMAD.WIDE R58, R56, 0x2, R52 ;  /* 0x00000002383a7825 */ /* 0x002fe200078e0234 */
[----:B------:R-:W-:Y:S01]  /*4ee0*/  PRMT R62, RZ, 0x7610, R62 ;  /* 0x00007610ff3e7816 */ /* 0x000fe2000000003e */
[----:B------:R0:W2:Y:S02]  /*4ef0*/  @!P1 LDG.E.U16 R65, [R60.64] ;  /* 0x000000063c419981 */ /* 0x0000a4000c1e1500 */
[----:B------:R-:W-:-:S02]  /*4f00*/  IMAD.WIDE R56, R57, 0x2, R52 ;  /* 0x0000000239387825 */ /* 0x000fc400078e0234 */
[----:B------:R1:W2:Y:S01]  /*4f10*/  @!P2 LDG.E.U16 R63, [R58.64] ;  /* 0x000000063a3fa981 */ /* 0x0002a2000c1e1500 */
[----:B------:R-:W-:Y:S02]  /*4f20*/  PRMT R146, RZ, 0x7610, R146 ;  /* 0x00007610ff927816 */ /* 0x000fe40000000092 */
[----:B------:R-:W-:Y:S01]  /*4f30*/  ISETP.GE.AND P1, PT, R239, UR4, PT ;  /* 0x00000004ef007c0c */ /* 0x000fe2000bf26270 */
[----:B------:R1:W2:Y:S01]  /*4f40*/  @!P3 LDG.E.U16 R62, [R56.64] ;  /* 0x00000006383eb981 */ /* 0x0002a2000c1e1500 */
[----:B0-----:R-:W-:Y:S01]  /*4f50*/  IMAD R61, R232, c[0x0][0x188], RZ ;  /* 0x00006200e83d7a24 */ /* 0x001fe200078e02ff */
[----:B------:R-:W-:Y:S01]  /*4f60*/  PRMT R183, RZ, 0x7610, R183 ;  /* 0x00007610ffb77816 */ /* 0x000fe200000000b7 */
[----:B-1----:R-:W-:Y:S02]  /*4f70*/  IMAD R59, R230, c[0x0][0x188], RZ ;  /* 0x00006200e63b7a24 */ /* 0x002fe400078e02ff */
[----:B------:R-:W-:Y:S01]  /*4f80*/  IMAD.WIDE R60, R61, 0x2, R52 ;  /* 0x000000023d3c7825 */ /* 0x000fe200078e0234 */
[----:B------:R-:W-:-:S03]  /*4f90*/  ISETP.GE.AND P3, PT, R235, UR4, PT ;  /* 0x00000004eb007c0c */ /* 0x000fc6000bf66270 */
[----:B------:R-:W-:Y:S01]  /*4fa0*/  IMAD.WIDE R56, R59, 0x2, R52 ;  /* 0x000000023b387825 */ /* 0x000fe200078e0234 */
[----:B------:R0:W2:Y:S01]  /*4fb0*/  @!P4 LDG.E.U16 R146, [R60.64] ;  /* 0x000000063c92c981 */ /* 0x0000a2000c1e1500 */
[----:B------:R-:W-:Y:S02]  /*4fc0*/  ISETP.GE.AND P2, PT, R237, UR4, PT ;  /* 0x00000004ed007c0c */ /* 0x000fe4000bf46270 */
[----:B------:R-:W-:Y:S01]  /*4fd0*/  IMAD R58, R239, c[0x0][0x188], RZ ;  /* 0x00006200ef3a7a24 */ /* 0x000fe200078e02ff */
[----:B------:R1:W2:Y:S01]  /*4fe0*/  @!P0 LDG.E.U16 R183, [R56.64] ;  /* 0x0000000638b78981 */ /* 0x0002a2000c1e1500 */
[----:B------:R-:W-:Y:S01]  /*4ff0*/  PRMT R72, RZ, 0x7610, R72 ;  /* 0x00007610ff487816 */ /* 0x000fe20000000048 */
[----:B------:R-:W-:Y:S01]  /*5000*/  IMAD R59, R237, c[0x0][0x188], RZ ;  /* 0x00006200ed3b7a24 */ /* 0x000fe200078e02ff */
[----:B------:R-:W-:Y:S01]  /*5010*/  ISETP.GE.AND P0, PT, R233, UR4, PT ;  /* 0x00000004e9007c0c */ /* 0x000fe2000bf06270 */
[----:B0-----:R-:W-:Y:S01]  /*5020*/  IMAD R61, R235, c[0x0][0x188], RZ ;  /* 0x00006200eb3d7a24 */ /* 0x001fe200078e02ff */
[----:B------:R-:W-:Y:S01]  /*5030*/  PRMT R66, RZ, 0x7610, R66 ;  /* 0x00007610ff427816 */ /* 0x000fe20000000042 */
[----:B-1----:R-:W-:Y:S01]  /*5040*/  IMAD.WIDE R56, R58, 0x2, R52 ;  /* 0x000000023a387825 */ /* 0x002fe200078e0234 */
[----:B------:R-:W-:-:S03]  /*5050*/  PRMT R67, RZ, 0x7610, R67 ;  /* 0x00007610ff437816 */ /* 0x000fc60000000043 */
[--C-:B------:R-:W-:Y:S01]  /*5060*/  IMAD.WIDE R60, R61, 0x2, R52.reuse ;  /* 0x000000023d3c7825 */ /* 0x100fe200078e0234 */
[----:B------:R0:W2:Y:S01]  /*5070*/  @!P1 LDG.E.U16 R72, [R56.64] ;  /* 0x0000000638489981 */ /* 0x0000a2000c1e1500 */
[----:B------:R-:W-:Y:S02]  /*5080*/  ISETP.GE.AND P4, PT, R228, UR4, PT ;  /* 0x00000004e4007c0c */ /* 0x000fe4000bf86270 */
[----:B------:R-:W-:Y:S01]  /*5090*/  IMAD.WIDE R58, R59, 0x2, R52 ;  /* 0x000000023b3a7825 */ /* 0x000fe200078e0234 */
[----:B------:R1:W2:Y:S03]  /*50a0*/  @!P3 LDG.E.U16 R66, [R60.64] ;  /* 0x000000063c42b981 */ /* 0x0002a6000c1e1500 */
[----:B0-----:R-:W-:Y:S01]  /*50b0*/  IMAD R57, R233, c[0x0][0x188], RZ ;  /* 0x00006200e9397a24 */ /* 0x001fe200078e02ff */
[----:B------:R0:W2:Y:S01]  /*50c0*/  @!P2 LDG.E.U16 R67, [R58.64] ;  /* 0x000000063a43a981 */ /* 0x0000a2000c1e1500 */
[----:B-1----:R-:W-:-:S02]  /*50d0*/  PRMT R60, RZ, 0x7610, R60 ;  /* 0x00007610ff3c7816 */ /* 0x002fc4000000003c */
[----:B------:R-:W-:Y:S01]  /*50e0*/  IMAD.WIDE R56, R57, 0x2, R52 ;  /* 0x0000000239387825 */ /* 0x000fe200078e0234 */
[----:B------:R-:W-:Y:S02]  /*50f0*/  ISETP.GE.AND P1, PT, R231, UR4, PT ;  /* 0x00000004e7007c0c */ /* 0x000fe4000bf26270 */
[----:B------:R-:W-:Y:S02]  /*5100*/  PRMT R185, RZ, 0x7610, R185 ;  /* 0x00007610ffb97816 */ /* 0x000fe400000000b9 */
[----:B------:R1:W2:Y:S01]  /*5110*/  @!P0 LDG.E.U16 R60, [R56.64] ;  /* 0x00000006383c8981 */ /* 0x0002a2000c1e1500 */
[----:B0-----:R-:W-:Y:S01]  /*5120*/  IMAD R59, R228, c[0x0][0x188], RZ ;  /* 0x00006200e43b7a24 */ /* 0x001fe200078e02ff */
[----:B------:R-:W-:-:S03]  /*5130*/  ISETP.GE.AND P2, PT, R226, UR4, PT ;  /* 0x00000004e2007c0c */ /* 0x000fc6000bf46270 */
[----:B------:R-:W-:Y:S01]  /*5140*/  IMAD.WIDE R58, R59, 0x2, R52 ;  /* 0x000000023b3a7825 */ /* 0x000fe200078e0234 */
[----:B------:R-:W-:-:S03]  /*5150*/  PRMT R61, RZ, 0x7610, R61 ;  /* 0x00007610ff3d7816 */ /* 0x000fc6000000003d */
[----:B-1----:R-:W-:Y:S01]  /*5160*/  IMAD R57, R231, c[0x0][0x188], RZ ;  /* 0x00006200e7397a24 */ /* 0x002fe200078e02ff */
[----:B------:R0:W2:Y:S01]  /*5170*/  @!P4 LDG.E.U16 R185, [R58.64] ;  /* 0x000000063ab9c981 */ /* 0x0000a2000c1e1500 */
[----:B------:R-:W-:Y:S02]  /*5180*/  ISETP.GE.AND P3, PT, R224, UR4, PT ;  /* 0x00000004e0007c0c */ /* 0x000fe4000bf66270 */
[----:B------:R-:W-:Y:S01]  /*5190*/  IMAD.WIDE R56, R57, 0x2, R52 ;  /* 0x0000000239387825 */ /* 0x000fe200078e0234 */
[----:B------:R-:W-:-:S04]  /*51a0*/  PRMT R186, RZ, 0x7610, R186 ;  /* 0x00007610ffba7816 */ /* 0x000fc800000000ba */
[----:B------:R1:W2:Y:S01]  /*51b0*/  @!P1 LDG.E.U16 R61, [R56.64] ;  /* 0x00000006383d9981 */ /* 0x0002a2000c1e1500 */
[----:B0-----:R-:W-:Y:S01]  /*51c0*/  IMAD R59, R226, c[0x0][0x188], RZ ;  /* 0x00006200e23b7a24 */ /* 0x001fe200078e02ff */
[----:B------:R-:W-:-:S03]  /*51d0*/  ISETP.GE.AND P0, PT, R229, UR4, PT ;  /* 0x00000004e5007c0c */ /* 0x000fc6000bf06270 */
[----:B------:R-:W-:Y:S01]  /*51e0*/  IMAD.WIDE R58, R59, 0x2, R52 ;  /* 0x000000023b3a7825 */ /* 0x000fe200078e0234 */
[----:B------:R-:W-:-:S03]  /*51f0*/  PRMT R188, RZ, 0x7610, R188 ;  /* 0x00007610ffbc7816 */ /* 0x000fc600000000bc */
[----:B-1----:R-:W-:Y:S01]  /*5200*/  IMAD R57, R224, c[0x0][0x188], RZ ;  /* 0x00006200e0397a24 */ /* 0x002fe200078e02ff */
[----:B------:R0:W2:Y:S03]  /*5210*/  @!P2 LDG.E.U16 R186, [R58.64] ;  /* 0x000000063abaa981 */ /* 0x0000a6000c1e1500 */
[----:B------:R-:W-:Y:S01]  /*5220*/  IMAD.WIDE R56, R57, 0x2, R52 ;  /* 0x0000000239387825 */ /* 0x000fe200078e0234 */
[----:B------:R-:W-:Y:S02]  /*5230*/  ISETP.GE.AND P1, PT, R222, UR4, PT ;  /* 0x00000004de007c0c */ /* 0x000fe4000bf26270 */
[----:B------:R-:W-:Y:S02]  /*5240*/  PRMT R73, RZ, 0x7610, R73 ;  /* 0x00007610ff497816 */ /* 0x000fe40000000049 */
[----:B------:R1:W2:Y:S01]  /*5250*/  @!P3 LDG.E.U16 R188, [R56.64] ;  /* 0x0000000638bcb981 */ /* 0x0002a2000c1e1500 */
[----:B0-----:R-:W-:Y:S01]  /*5260*/  IMAD R59, R229, c[0x0][0x188], RZ ;  /* 0x00006200e53b7a24 */ /* 0x001fe200078e02ff */
[----:B------:R-:W-:-:S02]  /*5270*/  ISETP.GE.AND P2, PT, R220, UR4, PT ;  /* 0x00000004dc007c0c */ /* 0x000fc4000bf46270 */
[----:B------:R-:W-:Y:S01]  /*5280*/  PRMT R189, RZ, 0x7610, R189 ;  /* 0x00007610ffbd7816 */ /* 0x000fe200000000bd */
[----:B-1----:R-:W-:-:S04]  /*5290*/  IMAD.WIDE R56, R59, 0x2, R52 ;  /* 0x000000023b387825 */ /* 0x002fc800078e0234 */
[----:B------:R-:W-:Y:S01]  /*52a0*/  IMAD R59, R222, c[0x0][0x188], RZ ;  /* 0x00006200de3b7a24 */ /* 0x000fe200078e02ff */
[----:B------:R0:W2:Y:S01]  /*52b0*/  @!P0 LDG.E.U16 R73, [R56.64] ;  /* 0x0000000638498981 */ /* 0x0000a2000c1e1500 */
[----:B------:R-:W-:Y:S02]  /*52c0*/  ISETP.GE.AND P0, PT, R227, UR4, PT ;  /* 0x00000004e3007c0c */ /* 0x000fe4000bf06270 */
[----:B------:R-:W-:Y:S01]  /*52d0*/  PRMT R187, RZ, 0x7610, R187 ;  /* 0x00007610ffbb7816 */ /* 0x000fe200000000bb */
[----:B0-----:R-:W-:-:S04]  /*52e0*/  IMAD.WIDE R56, R59, 0x2, R52 ;  /* 0x000000023b387825 */ /* 0x001fc800078e0234 */
[----:B------:R-:W-:Y:S01]  /*52f0*/  IMAD R59, R220, c[0x0][0x188], RZ ;  /* 0x00006200dc3b7a24 */ /* 0x000fe200078e02ff */
[----:B------:R0:W2:Y:S01]  /*5300*/  @!P1 LDG.E.U16 R189, [R56.64] ;  /* 0x0000000638bd9981 */ /* 0x0000a2000c1e1500 */
[----:B------:R-:W-:Y:S02]  /*5310*/  PRMT R74, RZ, 0x7610, R74 ;  /* 0x00007610ff4a7816 */ /* 0x000fe4000000004a */
[----:B------:R-:W-:Y:S01]  /*5320*/  ISETP.GE.AND P1, PT, R218, UR4, PT ;  /* 0x00000004da007c0c */ /* 0x000fe2000bf26270 */
[----:B0-----:R-:W-:-:S04]  /*5330*/  IMAD.WIDE R56, R59, 0x2, R52 ;  /* 0x000000023b387825 */ /* 0x001fc800078e0234 */
[----:B------:R-:W-:Y:S01]  /*5340*/  IMAD R59, R227, c[0x0][0x188], RZ ;  /* 0x00006200e33b7a24 */ /* 0x000fe200078e02ff */
[----:B------:R0:W2:Y:S01]  /*5350*/  @!P2 LDG.E.U16 R187, [R56.64] ;  /* 0x0000000638bba981 */ /* 0x0000a2000c1e1500 */
[----:B------:R-:W-:Y:S01]  /*5360*/  IMAD R58, R218, c[0x0][0x188], RZ ;  /* 0x00006200da3a7a24 */ /* 0x000fe200078e02ff */
[----:B------:R-:W-:Y:S01]  /*5370*/  PRMT R190, RZ, 0x7610, R190 ;  /* 0x00007610ffbe7816 */ /* 0x000fe200000000be */
[----:B0-----:R-:W-:-:S05]  /*5380*/  IMAD.WIDE R56, R59, 0x2, R52 ;  /* 0x000000023b387825 */ /* 0x001fca00078e0234 */
[----:B------:R0:W2:Y:S01]  /*5390*/  @!P0 LDG.E.U16 R74, [R56.64] ;  /* 0x00000006384a8981 */ /* 0x0000a2000c1e1500 */
[----:B------:R-:W-:Y:S02]  /*53a0*/  ISETP.GE.AND P0, PT, R225, UR4, PT ;  /* 0x00000004e1007c0c */ /* 0x000fe4000bf06270 */
[----:B------:R-:W-:Y:S01]  /*53b0*/  PRMT R87, RZ, 0x7610, R87 ;  /* 0x00007610ff577816 */ /* 0x000fe20000000057 */
[----:B0-----:R-:W-:-:S04]  /*53c0*/  IMAD.WIDE R56, R58, 0x2, R52 ;  /* 0x000000023a387825 */ /* 0x001fc800078e0234 */
[----:B------:R-:W-:Y:S01]  /*53d0*/  IMAD R58, R225, c[0x0][0x188], RZ ;  /* 0x00006200e13a7a24 */ /* 0x000fe200078e02ff */
        /* <DEDUP_REMOVED lines=11> */
[C---:B------:R-:W-:Y:S01]  /*5490*/  ISETP.GE.AND P1, PT, R219.reuse, UR4, PT ;  /* 0x00000004db007c0c */ /* 0x040fe2000bf26270 */
[----:B------:R-:W-:Y:S01]  /*54a0*/  IMAD R59, R219, c[0x0][0x188], RZ ;  /* 0x00006200db3b7a24 */ /* 0x000fe200078e02ff */
[----:B------:R-:W-:Y:S01]  /*54b0*/  PRMT R84, RZ, 0x7610, R84 ;  /* 0x00007610ff547816 */ /* 0x000fe20000000054 */
[----:B0-----:R-:W-:Y:S02]  /*54c0*/  IMAD.WIDE R56, R58, 0x2, R52 ;  /* 0x000000023a387825 */ /* 0x001fe400078e0234 */
[----:B------:R-:W0:Y:S04]  /*54d0*/  S2R R58, SR_TID.X ;  /* 0x00000000003a7919 */ /* 0x000e280000002100 */
[----:B------:R1:W3:Y:S01]  /*54e0*/  @!P0 LDG.E.U16 R85, [R56.64] ;  /* 0x0000000638558981 */ /* 0x0002e2000c1e1500 */
[----:B------:R-:W-:-:S02]  /*54f0*/  ISETP.GE.AND P0, PT, R217, UR4, PT ;  /* 0x00000004d9007c0c */ /* 0x000fc4000bf06270 */
[----:B------:R-:W-:Y:S01]  /*5500*/  PRMT R75, RZ, 0x7610, R75 ;  /* 0x00007610ff4b7816 */ /* 0x000fe2000000004b */
[----:B-1----:R-:W-:-:S04]  /*5510*/  IMAD.WIDE R56, R59, 0x2, R52 ;  /* 0x000000023b387825 */ /* 0x002fc800078e0234 */
[----:B------:R-:W-:Y:S01]  /*5520*/  IMAD R59, R217, c[0x0][0x188], RZ ;  /* 0x00006200d93b7a24 */ /* 0x000fe200078e02ff */
[----:B------:R1:W4:Y:S03]  /*5530*/  @!P1 LDG.E.U16 R84, [R56.64] ;  /* 0x0000000638549981 */ /* 0x000326000c1e1500 */
[----:B-1----:R-:W-:-:S05]  /*5540*/  IMAD.WIDE R56, R59, 0x2, R52 ;  /* 0x000000023b387825 */ /* 0x002fca00078e0234 */
[----:B------:R1:W4:Y:S04]  /*5550*/  @!P0 LDG.E.U16 R75, [R56.64] ;  /* 0x00000006384b8981 */ /* 0x000328000c1e1500 */
[----:B------:R-:W-:Y:S01]  /*5560*/  BAR.SYNC.DEFER_BLOCKING 0x0 ;  /* 0x0000000000007b1d */ /* 0x000fe20000010000 */
[----:B0-----:R-:W-:-:S04]  /*5570*/  LOP3.LUT R58, R58, 0x7f, RZ, 0xc0, !PT ;  /* 0x0000007f3a3a7812 */ /* 0x001fc800078ec0ff */
[----:B------:R-:W-:Y:S02]  /*5580*/  ISETP.GE.AND P0, PT, R58, UR4, PT ;  /* 0x000000043a007c0c */ /* 0x000fe4000bf06270 */
[----:B------:R-:W-:Y:S02]  /*5590*/  IADD3 R58, P1, R12, R10, RZ ;  /* 0x0000000a0c3a7210 */ /* 0x000fe40007f3e0ff */
[----:B-1----:R-:W-:-:S03]  /*55a0*/  PRMT R56, RZ, 0x7610, R56 ;  /* 0x00007610ff387816 */ /* 0x002fc60000000038 */
[----:B------:R-:W-:Y:S01]  /*55b0*/  IMAD.X R59, R18, 0x1, R9, P1 ;  /* 0x00000001123b7824 */ /* 0x000fe200008e0609 */
[----:B------:R-:W-:-:S05]  /*55c0*/  PRMT R178, RZ, 0x7610, R178 ;  /* 0x00007610ffb27816 */ /* 0x000fca00000000b2 */
[----:B------:R0:W5:Y:S02]  /*55d0*/  @!P0 LDG.E.U16 R56, [R58.64] ;  /* 0x000000063a388981 */ /* 0x000164000c1e1500 */
[----:B0-----:R-:W-:-:S05]  /*55e0*/  IADD3 R58, P1, R195, R10, RZ ;  /* 0x0000000ac33a7210 */ /* 0x001fca0007f3e0ff */
[----:B------:R-:W-:-:S05]  /*55f0*/  IMAD.X R59, R161, 0x1, R9, P1 ;  /* 0x00000001a13b7824 */ /* 0x000fca00008e0609 */
[----:B------:R0:W5:Y:S01]  /*5600*/  @!P0 LDG.E.U16 R178, [R58.64] ;  /* 0x000000063ab28981 */ /* 0x000162000c1e1500 */
[----:B------:R-:W-:Y:S02]  /*5610*/  PRMT R177, RZ, 0x7610, R177 ;  /* 0x00007610ffb17816 */ /* 0x000fe400000000b1 */
        /* <DEDUP_REMOVED lines=29> */
[----:B------:R-:W-:Y:S01]  /*57f0*/  IMAD.X R59, R160, 0x1, R9, P1 ;  /* 0x00000001a03b7824 */ /* 0x000fe200008e0609 */
[----:B------:R-:W-:-:S04]  /*5800*/  PRMT R169, RZ, 0x7610, R169 ;  /* 0x00007610ffa97816 */ /* 0x000fc800000000a9 */
[----:B------:R0:W5:Y:S02]  /*5810*/  @!P0 LDG.E.U16 R170, [R58.64] ;  /* 0x000000063aaa8981 */ /* 0x000164000c1e1500 */
[----:B0-----:R-:W-:-:S04]  /*5820*/  IADD3 R58, P1, R151, R10, RZ ;  /* 0x0000000a973a7210 */ /* 0x001fc80007f3e0ff */
[----:B------:R-:W-:-:S05]  /*5830*/  IADD3.X R59, R150, R9, RZ, P1, !PT ;  /* 0x00000009963b7210 */ /* 0x000fca0000ffe4ff */
        /* <DEDUP_REMOVED lines=8> */
[----:B--2---:R0:W-:Y:S04]  /*58c0*/  STS.U16 [R11+0x4000], R166 ;  /* 0x004000a60b007388 */ /* 0x0041e80000000400 */
[----:B------:R1:W2:Y:S01]  /*58d0*/  @!P0 LDG.E.U16 R167, [R58.64] ;  /* 0x000000063aa78981 */ /* 0x0002a2000c1e1500 */
[----:B0-----:R-:W-:Y:S02]  /*58e0*/  PRMT R166, RZ, 0x7610, R166 ;  /* 0x00007610ffa67816 */ /* 0x001fe400000000a6 */
[----:B-1----:R-:W-:-:S05]  /*58f0*/  IADD3 R58, P1, R111, R10, RZ ;  /* 0x0000000a6f3a7210 */ /* 0x002fca0007f3e0ff */
[----:B------:R-:W-:Y:S01]  /*5900*/  IMAD.X R59, R110, 0x1, R9, P1 ;  /* 0x000000016e3b7824 */ /* 0x000fe200008e0609 */
[----:B---3--:R0:W-:Y:S04]  /*5910*/  STS.U16 [R11+0x4200], R149 ;  /* 0x004200950b007388 */ /* 0x0081e80000000400 */
[----:B------:R1:W3:Y:S01]  /*5920*/  @!P0 LDG.E.U16 R166, [R58.64] ;  /* 0x000000063aa68981 */ /* 0x0002e2000c1e1500 */
[----:B0-----:R-:W-:Y:S02]  /*5930*/  PRMT R149, RZ, 0x7610, R149 ;  /* 0x00007610ff957816 */ /* 0x001fe40000000095 */
[----:B-1----:R-:W-:-:S05]  /*5940*/  IADD3 R58, P1, R97, R10, RZ ;  /* 0x0000000a613a7210 */ /* 0x002fca0007f3e0ff */
[----:B------:R-:W-:Y:S01]  /*5950*/  IMAD.X R59, R96, 0x1, R9, P1 ;  /* 0x00000001603b7824 */ /* 0x000fe200008e0609 */
[----:B----4-:R0:W-:Y:S04]  /*5960*/  STS.U16 [R11+0x4400], R148 ;  /* 0x004400940b007388 */ /* 0x0101e80000000400 */
[----:B------:R1:W4:Y:S01]  /*5970*/  @!P0 LDG.E.U16 R149, [R58.64] ;  /* 0x000000063a958981 */ /* 0x000322000c1e1500 */
[----:B0-----:R-:W-:Y:S02]  /*5980*/  PRMT R148, RZ, 0x7610, R148 ;  /* 0x00007610ff947816 */ /* 0x001fe40000000094 */
[----:B-1----:R-:W-:-:S05]  /*5990*/  IADD3 R58, P1, R32, R10, RZ ;  /* 0x0000000a203a7210 */ /* 0x002fca0007f3e0ff */
[----:B------:R-:W-:Y:S01]  /*59a0*/  IMAD.X R59, R43, 0x1, R9, P1 ;  /* 0x000000012b3b7824 */ /* 0x000fe200008e0609 */
[----:B-----5:R0:W-:Y:S04]  /*59b0*/  STS.U16 [R11+0x4600], R147 ;  /* 0x004600930b007388 */ /* 0x0201e80000000400 */
[----:B------:R1:W5:Y:S01]  /*59c0*/  @!P0 LDG.E.U16 R148, [R58.64] ;  /* 0x000000063a948981 */ /* 0x000362000c1e1500 */
[----:B0-----:R-:W-:Y:S02]  /*59d0*/  PRMT R147, RZ, 0x7610, R147 ;  /* 0x00007610ff937816 */ /* 0x001fe40000000093 */
[----:B-1----:R-:W-:-:S05]  /*59e0*/  IADD3 R58, P1, R197, R10, RZ ;  /* 0x0000000ac53a7210 */ /* 0x002fca0007f3e0ff */
[----:B------:R-:W-:Y:S01]  /*59f0*/  IMAD.X R59, R29, 0x1, R9, P1 ;  /* 0x000000011d3b7824 */ /* 0x000fe200008e0609 */
[----:B------:R0:W-:Y:S04]  /*5a00*/  STS.U16 [R11+0x5000], R146 ;  /* 0x005000920b007388 */ /* 0x0001e80000000400 */
[----:B------:R1:W2:Y:S01]  /*5a10*/  @!P0 LDG.E.U16 R147, [R58.64] ;  /* 0x000000063a938981 */ /* 0x0002a2000c1e1500 */
        /* <DEDUP_REMOVED lines=22> */
[----:B------:R-:W-:-:S05]  /*5b80*/  IMAD.X R59, R108, 0x1, R9, P1 ;  /* 0x000000016c3b7824 */ /* 0x000fca00008e0609 */
[----:B------:R0:W2:Y:S01]  /*5b90*/  @!P0 LDG.E.U16 R92, [R58.64] ;  /* 0x000000063a5c8981 */ /* 0x0000a2000c1e1500 */
[----:B------:R-:W-:Y:S02]  /*5ba0*/  PRMT R57, RZ, 0x7610, R57 ;  /* 0x00007610ff397816 */ /* 0x000fe40000000039 */
[----:B0-----:R-:W-:-:S05]  /*5bb0*/  IADD3 R58, P1, R55, R10, RZ ;  /* 0x0000000a373a7210 */ /* 0x001fca0007f3e0ff */
[----:B------:R-:W-:Y:S01]  /*5bc0*/  IMAD.X R59, R54, 0x1, R9, P1 ;  /* 0x00000001363b7824 */ /* 0x000fe200008e0609 */
[----:B------:R-:W-:Y:S04]  /*5bd0*/  STS.U16 [R11+0x5200], R183 ;  /* 0x005200b70b007388 */ /* 0x000fe80000000400 */
[----:B------:R0:W2:Y:S04]  /*5be0*/  @!P0 LDG.E.U16 R57, [R58.64] ;  /* 0x000000063a398981 */ /* 0x0000a8000c1e1500 */
[----:B------:R-:W-:Y:S04]  /*5bf0*/  STS.U16 [R11+0x5400], R185 ;  /* 0x005400b90b007388 */ /* 0x000fe80000000400 */
[----:B------:R-:W-:Y:S01]  /*5c00*/  STS.U16 [R11+0x5600], R186 ;  /* 0x005600ba0b007388 */ /* 0x000fe20000000400 */
[----:B0-----:R-:W-:-:S03]  /*5c10*/  IADD3 R58, P1, R30, R10, RZ ;  /* 0x0000000a1e3a7210 */ /* 0x001fc60007f3e0ff */
[----:B------:R-:W-:Y:S04]  /*5c20*/  STS.U16 [R11+0x5800], R188 ;  /* 0x005800bc0b007388 */ /* 0x000fe80000000400 */
[----:B------:R-:W-:Y:S01]  /*5c30*/  STS.U16 [R11+0x5a00], R189 ;  /* 0x005a00bd0b007388 */ /* 0x000fe20000000400 */
[----:B------:R-:W-:-:S03]  /*5c40*/  IADD3.X R59, R42, R9, RZ, P1, !PT ;  /* 0x000000092a3b7210 */ /* 0x000fc60000ffe4ff */
[----:B------:R-:W-:Y:S04]  /*5c50*/  STS.U16 [R11+0x5c00], R187 ;  /* 0x005c00bb0b007388 */ /* 0x000fe80000000400 */
[----:B------:R-:W-:Y:S04]  /*5c60*/  STS.U16 [R11+0x5e00], R190 ;  /* 0x005e00be0b007388 */ /* 0x000fe80000000400 */
[----:B------:R0:W-:Y:S02]  /*5c70*/  STS.U16 [R6+0x4100], R64 ;  /* 0x0041004006007388 */ /* 0x0001e40000000400 */
[----:B0-----:R-:W-:-:S02]  /*5c80*/  PRMT R64, RZ, 0x7610, R64 ;  /* 0x00007610ff407816 */ /* 0x001fc40000000040 */
        /* <DEDUP_REMOVED lines=56> */
[----:B------:R1:W3:Y:S01]  /*6010*/  @!P0 LDG.E.U16 R87, [R58.64] ;  /* 0x000000063a578981 */ /* 0x0002e2000c1e1500 */
[----:B0-----:R-:W-:Y:S02]  /*6020*/  PRMT R86, RZ, 0x7610, R86 ;  /* 0x00007610ff567816 */ /* 0x001fe40000000056 */
[----:B-1----:R-:W-:-:S04]  /*6030*/  IADD3 R58, P1, R204, R10, RZ ;  /* 0x0000000acc3a7210 */ /* 0x002fc80007f3e0ff */
[----:B------:R-:W-:Y:S01]  /*6040*/  IADD3.X R59, R164, R9, RZ, P1, !PT ;  /* 0x00000009a43b7210 */ /* 0x000fe20000ffe4ff */
[----:B------:R0:W-:Y:S04]  /*6050*/  STS.U16 [R6+0x5b00], R85 ;  /* 0x005b005506007388 */ /* 0x0001e80000000400 */
[----:B------:R1:W4:Y:S01]  /*6060*/  @!P0 LDG.E.U16 R86, [R58.64] ;  /* 0x000000063a568981 */ /* 0x000322000c1e1500 */
[----:B0-----:R-:W-:Y:S02]  /*6070*/  PRMT R85, RZ, 0x7610, R85 ;  /* 0x00007610ff557816 */ /* 0x001fe40000000055 */
[----:B-1----:R-:W-:-:S05]  /*6080*/  IADD3 R58, P1, R120, R10, RZ ;  /* 0x0000000a783a7210 */ /* 0x002fca0007f3e0ff */
[----:B------:R-:W-:Y:S01]  /*6090*/  IMAD.X R59, R119, 0x1, R9, P1 ;  /* 0x00000001773b7824 */ /* 0x000fe200008e0609 */
[----:B------:R0:W-:Y:S04]  /*60a0*/  STS.U16 [R6+0x5d00], R84 ;  /* 0x005d005406007388 */ /* 0x0001e80000000400 */
[----:B------:R1:W5:Y:S01]  /*60b0*/  @!P0 LDG.E.U16 R85, [R58.64] ;  /* 0x000000063a558981 */ /* 0x000362000c1e1500 */
        /* <DEDUP_REMOVED lines=8> */
[----:B------:R0:W-:Y:S04]  /*6140*/  STS.U16 [R8], R178 ;  /* 0x000000b208007388 */ /* 0x0001e80000000400 */
        /* <DEDUP_REMOVED lines=42> */
[----:B-1----:R-:W-:-:S04]  /*63f0*/  IADD3 R58, P1, R24, R10, RZ ;  /* 0x0000000a183a7210 */ /* 0x002fc80007f3e0ff */
[----:B------:R-:W-:Y:S01]  /*6400*/  IADD3.X R59, R36, R9, RZ, P1, !PT ;  /* 0x00000009243b7210 */ /* 0x000fe20000ffe4ff */
        /* <DEDUP_REMOVED lines=79> */
[----:B------:R-:W-:-:S05]  /*6900*/  IMAD.X R59, R33, 0x1, R9, P1 ;  /* 0x00000001213b7824 */ /* 0x000fca00008e0609 */
[----:B------:R-:W5:Y:S04]  /*6910*/  @!P0 LDG.E.U16 R63, [R58.64] ;  /* 0x000000063a3f8981 */ /* 0x000f68000c1e1500 */
[----:B------:R-:W-:Y:S04]  /*6920*/  STS.U16 [R213+0xb00], R62 ;  /* 0x000b003ed5007388 */ /* 0x000fe80000000400 */
        /* <DEDUP_REMOVED lines=22> */
[----:B--2---:R-:W-:Y:S04]  /*6a90*/  STS.U16 [R210+0x600], R168 ;  /* 0x000600a8d2007388 */ /* 0x004fe80000000400 */
[----:B---3--:R-:W-:Y:S04]  /*6aa0*/  STS.U16 [R210+0xe00], R167 ;  /* 0x000e00a7d2007388 */ /* 0x008fe80000000400 */
[----:B----4-:R-:W-:Y:S04]  /*6ab0*/  STS.U16 [R210+0x1600], R166 ;  /* 0x001600a6d2007388 */ /* 0x010fe80000000400 */
[----:B-----5:R-:W-:Y:S04]  /*6ac0*/  STS.U16 [R210+0x1e00], R149 ;  /* 0x001e0095d2007388 */ /* 0x020fe80000000400 */
[----:B------:R-:W-:Y:S04]  /*6ad0*/  STS.U16 [R210+0x2600], R148 ;  /* 0x00260094d2007388 */ /* 0x000fe80000000400 */
[----:B------:R-:W-:Y:S04]  /*6ae0*/  STS.U16 [R210+0x2e00], R147 ;  /* 0x002e0093d2007388 */ /* 0x000fe80000000400 */
[----:B------:R-:W-:Y:S04]  /*6af0*/  STS.U16 [R210+0x3600], R146 ;  /* 0x00360092d2007388 */ /* 0x000fe80000000400 */
[----:B------:R-:W-:Y:S04]  /*6b00*/  STS.U16 [R210+0x3e00], R95 ;  /* 0x003e005fd2007388 */ /* 0x000fe80000000400 */
[----:B------:R-:W-:Y:S04]  /*6b10*/  STS.U16 [R209+0x3f00], R56 ;  /* 0x003f0038d1007388 */ /* 0x000fe80000000400 */
[----:B------:R-:W-:Y:S04]  /*6b20*/  STS.U16 [R209+0x700], R94 ;  /* 0x0007005ed1007388 */ /* 0x000fe80000000400 */
[----:B------:R-:W-:Y:S04]  /*6b30*/  STS.U16 [R209+0xf00], R93 ;  /* 0x000f005dd1007388 */ /* 0x000fe80000000400 */
[----:B------:R0:W-:Y:S04]  /*6b40*/  STS.U16 [R209+0x1700], R92 ;  /* 0x0017005cd1007388 */ /* 0x0001e80000000400 */
[----:B------:R-:W-:Y:S04]  /*6b50*/  STS.U16 [R209+0x1f00], R57 ;  /* 0x001f0039d1007388 */ /* 0x000fe80000000400 */
[----:B------:R-:W-:Y:S04]  /*6b60*/  STS.U16 [R209+0x2700], R64 ;  /* 0x00270040d1007388 */ /* 0x000fe80000000400 */
[----:B------:R-:W-:Y:S04]  /*6b70*/  STS.U16 [R209+0x2f00], R65 ;  /* 0x002f0041d1007388 */ /* 0x000fe80000000400 */
[----:B------:R-:W-:Y:S04]  /*6b80*/  STS.U16 [R209+0x3700], R63 ;  /* 0x0037003fd1007388 */ /* 0x000fe80000000400 */
[----:B------:R-:W-:Y:S06]  /*6b90*/  BAR.SYNC.DEFER_BLOCKING 0x0 ;  /* 0x0000000000007b1d */ /* 0x000fec0000010000 */
[----:B------:R-:W-:Y:S04]  /*6ba0*/  LDSM.16.MT88.4 R56, [R4+0x4000] ;  /* 0x004000000438783b */ /* 0x000fe80000004200 */
[----:B------:R-:W1:Y:S04]  /*6bb0*/  LDSM.16.M88.4 R64, [R3] ;  /* 0x000000000340783b */ /* 0x000e680000000200 */
[----:B------:R-:W2:Y:S04]  /*6bc0*/  LDSM.16.M88.4 R84, [R3+0x2000] ;  /* 0x002000000354783b */ /* 0x000ea80000000200 */
[----:B------:R-:W3:Y:S04]  /*6bd0*/  LDSM.16.MT88.4 R60, [R17+0x4000] ;  /* 0x00400000113c783b */ /* 0x000ee80000004200 */
[----:B------:R-:W4:Y:S01]  /*6be0*/  LDSM.16.MT88.4 R72, [R4+0x4400] ;  /* 0x004400000448783b */ /* 0x000f220000004200 */
[----:B0-----:R-:W-:-:S02]  /*6bf0*/  IMAD.MOV.U32 R92, RZ, RZ, R196 ;  /* 0x000000ffff5c7224 */ /* 0x001fc400078e00c4 */
[----:B------:R-:W-:-:S04]  /*6c00*/  IMAD.MOV.U32 R93, RZ, RZ, R20 ;  /* 0x000000ffff5d7224 */ /* 0x000fc800078e0014 */
[----:B------:R-:W-:Y:S01]  /*6c10*/  IMAD.WIDE R92, R7, 0x2, R92 ;  /* 0x00000002075c7825 */ /* 0x000fe200078e025c */
[C---:B-1----:R-:W-:Y:S08]  /*6c20*/  HMMA.16816.F32.BF16 R76, R56.reuse, R64, R76 ;  /* 0x00000040384c723c */ /* 0x042ff0000004184c */
[----:B--2---:R-:W-:Y:S01]  /*6c30*/  HMMA.16816.F32.BF16 R56, R56, R84, R68 ;  /* 0x000000543838723c */ /* 0x004fe20000041844 */
[----:B------:R-:W0:Y:S07]  /*6c40*/  LDSM.16.MT88.4 R68, [R17+0x4400] ;  /* 0x004400001144783b */ /* 0x000e2e0000004200 */
[----:B---3--:R-:W-:Y:S07]  /*6c50*/  HMMA.16816.F32.BF16 R80, R60, R64, R80 ;  /* 0x000000403c50723c */ /* 0x008fee0000041850 */
[----:B------:R-:W-:-:S02]  /*6c60*/  IMAD.MOV.U32 R64, RZ, RZ, R12 ;  /* 0x000000ffff407224 */ /* 0x000fc400078e000c */
[----:B------:R-:W-:Y:S01]  /*6c70*/  IMAD.MOV.U32 R65, RZ, RZ, R18 ;  /* 0x000000ffff417224 */ /* 0x000fe200078e0012 */
[----:B------:R-:W-:Y:S03]  /*6c80*/  HMMA.16816.F32.BF16 R88, R60, R84, R88 ;  /* 0x000000543c58723c */ /* 0x000fe60000041858 */
[----:B------:R-:W-:-:S04]  /*6c90*/  IMAD.WIDE R64, R7, 0x2, R64 ;  /* 0x0000000207407825 */ /* 0x000fc800078e0240 */
[----:B------:R-:W-:Y:S02]  /*6ca0*/  IMAD.MOV.U32 R60, RZ, RZ, R13 ;  /* 0x000000ffff3c7224 */ /* 0x000fe400078e000d */
[----:B------:R-:W-:Y:S02]  /*6cb0*/  IMAD.MOV.U32 R61, RZ, RZ, R22 ;  /* 0x000000ffff3d7224 */ /* 0x000fe400078e0016 */
[----:B------:R-:W-:Y:S01]  /*6cc0*/  IMAD.MOV.U32 R18, RZ, RZ, R65 ;  /* 0x000000ffff127224 */ /* 0x000fe200078e0041 */
[----:B------:R-:W-:Y:S01]  /*6cd0*/  MOV R20, R93 ;  /* 0x0000005d00147202 */ /* 0x000fe20000000f00 */
[----:B------:R-:W-:Y:S01]  /*6ce0*/  IMAD.MOV.U32 R12, RZ, RZ, R64 ;  /* 0x000000ffff0c7224 */ /* 0x000fe200078e0040 */
[----:B----4-:R-:W-:Y:S01]  /*6cf0*/  HMMA.16816.F32.BF16 R76, R72, R66, R76 ;  /* 0x00000042484c723c */ /* 0x010fe2000004184c */
[----:B------:R-:W-:Y:S02]  /*6d00*/  IMAD.MOV.U32 R65, RZ, RZ, R23 ;  /* 0x000000ffff417224 */ /* 0x000fe400078e0017 */
[----:B------:R-:W-:-:S02]  /*6d10*/  IMAD.MOV.U32 R196, RZ, RZ, R92 ;  /* 0x000000ffffc47224 */ /* 0x000fc400078e005c */
[----:B------:R-:W-:Y:S01]  /*6d20*/  IMAD.MOV.U32 R64, RZ, RZ, R14 ;  /* 0x000000ffff407224 */ /* 0x000fe200078e000e */
[----:B------:R-:W-:Y:S01]  /*6d30*/  LDSM.16.MT88.4 R92, [R4+0x4800] ;  /* 0x00480000045c783b */ /* 0x000fe20000004200 */
[C---:B------:R-:W-:Y:S01]  /*6d40*/  IMAD.WIDE R22, R7.reuse, 0x2, R60 ;  /* 0x0000000207167825 */ /* 0x040fe200078e023c */
[----:B------:R-:W-:Y:S02]  /*6d50*/  HMMA.16816.F32.BF16 R72, R72, R86, R56 ;  /* 0x000000564848723c */ /* 0x000fe40000041838 */
[----:B------:R-:W1:Y:S01]  /*6d60*/  LDSM.16.M88.4 R60, [R5] ;  /* 0x00000000053c783b */ /* 0x000e620000000200 */
[----:B------:R-:W-:-:S03]  /*6d70*/  IMAD.WIDE R64, R7, 0x2, R64 ;  /* 0x0000000207407825 */ /* 0x000fc600078e0240 */
[----:B------:R-:W2:Y:S01]  /*6d80*/  LDSM.16.M88.4 R56, [R5+0x2000] ;  /* 0x002000000538783b */ /* 0x000ea20000000200 */
[----:B------:R-:W-:Y:S02]  /*6d90*/  IMAD.MOV.U32 R13, RZ, RZ, R22 ;  /* 0x000000ffff0d7224 */ /* 0x000fe400078e0016 */
[----:B------:R-:W-:Y:S02]  /*6da0*/  IMAD.MOV.U32 R22, RZ, RZ, R23 ;  /* 0x000000ffff167224 */ /* 0x000fe400078e0017 */
[----:B------:R-:W-:Y:S02]  /*6db0*/  IMAD.MOV.U32 R14, RZ, RZ, R64 ;  /* 0x000000ffff0e7224 */ /* 0x000fe400078e0040 */
[----:B------:R-:W-:Y:S01]  /*6dc0*/  IMAD.MOV.U32 R23, RZ, RZ, R65 ;  /* 0x000000ffff177224 */ /* 0x000fe200078e0041 */
[----:B------:R-:W-:Y:S01]  /*6dd0*/  MOV R85, R27 ;  /* 0x0000001b00557202 */ /* 0x000fe20000000f00 */
[----:B------:R-:W-:Y:S02]  /*6de0*/  IMAD.MOV.U32 R64, RZ, RZ, R15 ;  /* 0x000000ffff407224 */ /* 0x000fe400078e000f */
[----:B------:R-:W-:-:S02]  /*6df0*/  IMAD.MOV.U32 R65, RZ, RZ, R25 ;  /* 0x000000ffff417224 */ /* 0x000fc400078e0019 */
[----:B------:R-:W-:Y:S02]  /*6e00*/  IMAD.MOV.U32 R84, RZ, RZ, R16 ;  /* 0x000000ffff547224 */ /* 0x000fe400078e0010 */
[----:B------:R-:W-:-:S04]  /*6e10*/  IMAD.WIDE R64, R7, 0x2, R64 ;  /* 0x0000000207407825 */ /* 0x000fc800078e0240 */
[----:B------:R-:W-:-:S04]  /*6e20*/  IMAD.WIDE R84, R7, 0x2, R84 ;  /* 0x0000000207547825 */ /* 0x000fc800078e0254 */
[----:B------:R-:W-:Y:S02]  /*6e30*/  IMAD.MOV.U32 R15, RZ, RZ, R64 ;  /* 0x000000ffff0f7224 */ /* 0x000fe400078e0040 */
[----:B------:R-:W-:Y:S02]  /*6e40*/  IMAD.MOV.U32 R25, RZ, RZ, R65 ;  /* 0x000000ffff197224 */ /* 0x000fe400078e0041 */
[C---:B0-----:R-:W-:Y:S01]  /*6e50*/  HMMA.16816.F32.BF16 R64, R68.reuse, R66, R80 ;  /* 0x000000424440723c */ /* 0x041fe20000041850 */
[----:B------:R-:W-:Y:S01]  /*6e60*/  IMAD.MOV.U32 R16, RZ, RZ, R84 ;  /* 0x000000ffff107224 */ /* 0x000fe200078e0054 */
[----:B------:R-:W0:Y:S01]  /*6e70*/  LDSM.16.MT88.4 R80, [R17+0x4800] ;  /* 0x004800001150783b */ /* 0x000e220000004200 */
[----:B------:R-:W-:Y:S02]  /*6e80*/  IMAD.MOV.U32 R27, RZ, RZ, R85 ;  /* 0x000000ffff1b7224 */ /* 0x000fe400078e0055 */
[----:B------:R-:W-:Y:S02]  /*6e90*/  IMAD.MOV.U32 R84, RZ, RZ, R198 ;  /* 0x000000ffff547224 */ /* 0x000fe400078e00c6 */
[----:B------:R-:W-:Y:S01]  /*6ea0*/  IMAD.MOV.U32 R85, RZ, RZ, R34 ;  /* 0x000000ffff557224 */ /* 0x000fe200078e0022 */
[----:B------:R-:W-:Y:S01]  /*6eb0*/  HMMA.16816.F32.BF16 R68, R68, R86, R88 ;  /* 0x000000564444723c */ /* 0x000fe20000041858 */
[----:B------:R-:W3:Y:S02]  /*6ec0*/  LDSM.16.MT88.4 R88, [R4+0x4c00] ;  /* 0x004c00000458783b */ /* 0x000ee40000004200 */
[----:B------:R-:W-:-:S04]  /*6ed0*/  IMAD.WIDE R84, R7, 0x2, R84 ;  /* 0x0000000207547825 */ /* 0x000fc800078e0254 */
[----:B------:R-:W-:Y:S01]  /*6ee0*/  IMAD.MOV.U32 R34, RZ, RZ, R85 ;  /* 0x000000ffff227224 */ /* 0x000fe200078e0055 */
[----:B------:R-:W-:Y:S01]  /*6ef0*/  MOV R85, R38 ;  /* 0x0000002600557202 */ /* 0x000fe20000000f00 */
[----:B------:R-:W-:Y:S02]  /*6f00*/  IMAD.MOV.U32 R198, RZ, RZ, R84 ;  /* 0x000000ffffc67224 */ /* 0x000fe400078e0054 */
[----:B------:R-:W-:-:S04]  /*6f10*/  IMAD.MOV.U32 R84, RZ, RZ, R26 ;  /* 0x000000ffff547224 */ /* 0x000fc800078e001a */
[----:B------:R-:W-:Y:S01]  /*6f20*/  IMAD.WIDE R84, R7, 0x2, R84 ;  /* 0x0000000207547825 */ /* 0x000fe200078e0254 */
[----:B-1----:R-:W-:Y:S03]  /*6f30*/  HMMA.16816.F32.BF16 R76, R92, R60, R76 ;  /* 0x0000003c5c4c723c */ /* 0x002fe6000004184c */
[----:B------:R-:W-:Y:S02]  /*6f40*/  IMAD.MOV.U32 R26, RZ, RZ, R84 ;  /* 0x000000ffff1a7224 */ /* 0x000fe400078e0054 */
[----:B------:R-:W-:Y:S02]  /*6f50*/  IMAD.MOV.U32 R38, RZ, RZ, R85 ;  /* 0x000000ffff267224 */ /* 0x000fe400078e0055 */
[----:B------:R-:W-:Y:S02]  /*6f60*/  IMAD.MOV.U32 R86, RZ, RZ, R28 ;  /* 0x000000ffff567224 */ /* 0x000fe400078e001c */
[----:B------:R-:W-:-:S02]  /*6f70*/  IMAD.MOV.U32 R87, RZ, RZ, R40 ;  /* 0x000000ffff577224 */ /* 0x000fc400078e0028 */
[----:B------:R-:W-:Y:S02]  /*6f80*/  IMAD.MOV.U32 R84, RZ, RZ, R199 ;  /* 0x000000ffff547224 */ /* 0x000fe400078e00c7 */
[----:B------:R-:W-:Y:S01]  /*6f90*/  IMAD.MOV.U32 R85, RZ, RZ, R44 ;  /* 0x000000ffff557224 */ /* 0x000fe200078e002c */
[----:B--2---:R-:W-:Y:S01]  /*6fa0*/  HMMA.16816.F32.BF16 R92, R92, R56, R72 ;  /* 0x000000385c5c723c */ /* 0x004fe20000041848 */
[----:B------:R-:W-:-:S04]  /*6fb0*/  IMAD.WIDE R86, R7, 0x2, R86 ;  /* 0x0000000207567825 */ /* 0x000fc800078e0256 */
[----:B------:R-:W-:-:S04]  /*6fc0*/  IMAD.WIDE R84, R7, 0x2, R84 ;  /* 0x0000000207547825 */ /* 0x000fc800078e0254 */
[----:B------:R-:W-:Y:S02]  /*6fd0*/  IMAD.MOV.U32 R28, RZ, RZ, R86 ;  /* 0x000000ffff1c7224 */ /* 0x000fe400078e0056 */
[----:B------:R-:W-:Y:S02]  /*6fe0*/  IMAD.MOV.U32 R40, RZ, RZ, R87 ;  /* 0x000000ffff287224 */ /* 0x000fe400078e0057 */
[----:B------:R-:W-:Y:S02]  /*6ff0*/  IMAD.MOV.U32 R72, RZ, RZ, R30 ;  /* 0x000000ffff487224 */ /* 0x000fe400078e001e */
[----:B------:R-:W-:Y:S02]  /*7000*/  IMAD.MOV.U32 R73, RZ, RZ, R42 ;  /* 0x000000ffff497224 */ /* 0x000fe400078e002a */
[----:B------:R-:W-:Y:S02]  /*7010*/  IMAD.MOV.U32 R199, RZ, RZ, R84 ;  /* 0x000000ffffc77224 */ /* 0x000fe400078e0054 */
[----:B------:R-:W-:-:S02]  /*7020*/  IMAD.MOV.U32 R44, RZ, RZ, R85 ;  /* 0x000000ffff2c7224 */ /* 0x000fc400078e0055 */
[----:B------:R-:W1:Y:S01]  /*7030*/  LDSM.16.MT88.4 R84, [R17+0x4c00] ;  /* 0x004c00001154783b */ /* 0x000e620000004200 */
[----:B------:R-:W-:Y:S01]  /*7040*/  MOV R75, R43 ;  /* 0x0000002b004b7202 */ /* 0x000fe20000000f00 */
[----:B------:R-:W-:-:S04]  /*7050*/  IMAD.WIDE R72, R7, 0x2, R72 ;  /* 0x0000000207487825 */ /* 0x000fc800078e0248 */
[----:B------:R-:W-:Y:S02]  /*7060*/  IMAD.MOV.U32 R74, RZ, RZ, R32 ;  /* 0x000000ffff4a7224 */ /* 0x000fe400078e0020 */
[----:B------:R-:W-:Y:S02]  /*7070*/  IMAD.MOV.U32 R30, RZ, RZ, R72 ;  /* 0x000000ffff1e7224 */ /* 0x000fe400078e0048 */
[----:B------:R-:W-:Y:S01]  /*7080*/  IMAD.WIDE R74, R7, 0x2, R74 ;  /* 0x00000002074a7825 */ /* 0x000fe200078e024a */
[----:B0-----:R-:W-:Y:S03]  /*7090*/  HMMA.16816.F32.BF16 R64, R80, R60, R64 ;  /* 0x0000003c5040723c */ /* 0x001fe60000041840 */
[----:B------:R-:W-:Y:S02]  /*70a0*/  IMAD.MOV.U32 R42, RZ, RZ, R73 ;  /* 0x000000ffff2a7224 */ /* 0x000fe400078e0049 */
[----:B------:R-:W-:-:S02]  /*70b0*/  IMAD.MOV.U32 R72, RZ, RZ, R35 ;  /* 0x000000ffff487224 */ /* 0x000fc400078e0023 */
[----:B------:R-:W-:Y:S01]  /*70c0*/  IMAD.MOV.U32 R73, RZ, RZ, R45 ;  /* 0x000000ffff497224 */ /* 0x000fe200078e002d */
[----:B------:R-:W-:Y:S01]  /*70d0*/  MOV R61, R46 ;  /* 0x0000002e003d7202 */ /* 0x000fe20000000f00 */
[----:B------:R-:W-:Y:S02]  /*70e0*/  IMAD.MOV.U32 R32, RZ, RZ, R74 ;  /* 0x000000ffff207224 */ /* 0x000fe400078e004a */
[----:B------:R-:W-:Y:S02]  /*70f0*/  IMAD.MOV.U32 R43, RZ, RZ, R75 ;  /* 0x000000ffff2b7224 */ /* 0x000fe400078e004b */
[----:B------:R-:W-:-:S04]  /*7100*/  IMAD.WIDE R72, R7, 0x2, R72 ;  /* 0x0000000207487825 */ /* 0x000fc800078e0248 */
[----:B------:R-:W-:Y:S02]  /*7110*/  IMAD.MOV.U32 R60, RZ, RZ, R37 ;  /* 0x000000ffff3c7224 */ /* 0x000fe400078e0025 */
[----:B------:R-:W-:Y:S02]  /*7120*/  IMAD.MOV.U32 R74, RZ, RZ, R39 ;  /* 0x000000ffff4a7224 */ /* 0x000fe400078e0027 */
[----:B------:R-:W-:Y:S01]  /*7130*/  IMAD.MOV.U32 R75, RZ, RZ, R47 ;  /* 0x000000ffff4b7224 */ /* 0x000fe200078e002f */
[----:B------:R-:W-:Y:S01]  /*7140*/  HMMA.16816.F32.BF16 R80, R80, R56, R68 ;  /* 0x000000385050723c */ /* 0x000fe20000041844 */
[C---:B------:R-:W-:Y:S01]  /*7150*/  IMAD.WIDE R46, R7.reuse, 0x2, R60 ;  /* 0x00000002072e7825 */ /* 0x040fe200078e023c */
[----:B------:R-:W-:Y:S03]  /*7160*/  LDSM.16.MT88.4 R68, [R4+0x5000] ;  /* 0x005000000444783b */ /* 0x000fe60000004200 */
[----:B------:R-:W-:-:S03]  /*7170*/  IMAD.WIDE R60, R7, 0x2, R74 ;  /* 0x00000002073c7825 */ /* 0x000fc600078e024a */
[C---:B---3--:R-:W-:Y:S01]  /*7180*/  HMMA.16816.F32.BF16 R76, R88.reuse, R62, R76 ;  /* 0x0000003e584c723c */ /* 0x048fe2000004184c */
[----:B------:R-:W-:Y:S02]  /*7190*/  IMAD.MOV.U32 R35, RZ, RZ, R72 ;  /* 0x000000ffff237224 */ /* 0x000fe400078e0048 */
[----:B------:R-:W-:Y:S02]  /*71a0*/  IMAD.MOV.U32 R45, RZ, RZ, R73 ;  /* 0x000000ffff2d7224 */ /* 0x000fe400078e0049 */
[----:B------:R-:W0:Y:S03]  /*71b0*/  LDSM.16.M88.4 R72, [R3+0x80] ;  /* 0x000080000348783b */ /* 0x000e260000000200 */
[----:B------:R-:W-:Y:S01]  /*71c0*/  HMMA.16816.F32.BF16 R92, R88, R58, R92 ;  /* 0x0000003a585c723c */ /* 0x000fe2000004185c */
[----:B------:R-:W2:Y:S01]  /*71d0*/  LDSM.16.M88.4 R88, [R3+0x2080] ;  /* 0x002080000358783b */ /* 0x000ea20000000200 */
[----:B------:R-:W-:-:S02]  /*71e0*/  IMAD.MOV.U32 R37, RZ, RZ, R46 ;  /* 0x000000ffff257224 */ /* 0x000fc400078e002e */
[----:B------:R-:W-:Y:S02]  /*71f0*/  IMAD.MOV.U32 R46, RZ, RZ, R47 ;  /* 0x000000ffff2e7224 */ /* 0x000fe400078e002f */
[----:B------:R-:W-:Y:S02]  /*7200*/  IMAD.MOV.U32 R39, RZ, RZ, R60 ;  /* 0x000000ffff277224 */ /* 0x000fe400078e003c */
[----:B------:R-:W-:Y:S02]  /*7210*/  IMAD.MOV.U32 R47, RZ, RZ, R61 ;  /* 0x000000ffff2f7224 */ /* 0x000fe400078e003d */
[----:B------:R-:W-:Y:S02]  /*7220*/  IMAD.MOV.U32 R60, RZ, RZ, R41 ;  /* 0x000000ffff3c7224 */ /* 0x000fe400078e0029 */
[----:B------:R-:W-:Y:S01]  /*7230*/  IMAD.MOV.U32 R61, RZ, RZ, R48 ;  /* 0x000000ffff3d7224 */ /* 0x000fe200078e0030 */
[----:B------:R-:W-:-:S03]  /*7240*/  MOV R57, R49 ;  /* 0x0000003100397202 */ /* 0x000fc60000000f00 */
[----:B------:R-:W-:-:S04]  /*7250*/  IMAD.WIDE R48, R7, 0x2, R60 ;  /* 0x0000000207307825 */ /* 0x000fc800078e023c */
[----:B------:R-:W-:Y:S02]  /*7260*/  IMAD.MOV.U32 R60, RZ, RZ, R97 ;  /* 0x000000ffff3c7224 */ /* 0x000fe400078e0061 */
[----:B------:R-:W-:-:S04]  /*7270*/  IMAD.MOV.U32 R61, RZ, RZ, R96 ;  /* 0x000000ffff3d7224 */ /* 0x000fc800078e0060 */
[C---:B------:R-:W-:Y:S01]  /*7280*/  IMAD.WIDE R60, R7.reuse, 0x2, R60 ;  /* 0x00000002073c7825 */ /* 0x040fe200078e023c */
[----:B-1----:R-:W-:Y:S03]  /*7290*/  HMMA.16816.F32.BF16 R64, R84, R62, R64 ;  /* 0x0000003e5440723c */ /* 0x002fe60000041840 */
[----:B------:R-:W-:Y:S02]  /*72a0*/  IMAD.MOV.U32 R56, RZ, RZ, R51 ;  /* 0x000000ffff387224 */ /* 0x000fe400078e0033 */
[----:B------:R-:W-:Y:S02]  /*72b0*/  IMAD.MOV.U32 R97, RZ, RZ, R60 ;  /* 0x000000ffff617224 */ /* 0x000fe400078e003c */
[----:B------:R-:W-:Y:S02]  /*72c0*/  IMAD.MOV.U32 R96, RZ, RZ, R61 ;  /* 0x000000ffff607224 */ /* 0x000fe400078e003d */
[----:B------:R-:W1:Y:S01]  /*72d0*/  LDSM.16.MT88.4 R60, [R17+0x5000] ;  /* 0x00500000113c783b */ /* 0x000e620000004200 */
[----:B------:R-:W-:-:S04]  /*72e0*/  IMAD.WIDE R56, R7, 0x2, R56 ;  /* 0x0000000207387825 */ /* 0x000fc800078e0238 */
[----:B------:R-:W-:Y:S02]  /*72f0*/  IMAD.MOV.U32 R41, RZ, RZ, R48 ;  /* 0x000000ffff297224 */ /* 0x000fe400078e0030 */
[----:B------:R-:W-:Y:S02]  /*7300*/  IMAD.MOV.U32 R48, RZ, RZ, R49 ;  /* 0x000000ffff307224 */ /* 0x000fe400078e0031 */
[----:B------:R-:W-:Y:S02]  /*7310*/  IMAD.MOV.U32 R51, RZ, RZ, R56 ;  /* 0x000000ffff337224 */ /* 0x000fe400078e0038 */
[----:B------:R-:W-:Y:S02]  /*7320*/  IMAD.MOV.U32 R49, RZ, RZ, R57 ;  /* 0x000000ffff317224 */ /* 0x000fe400078e0039 */
[----:B------:R-:W-:Y:S02]  /*7330*/  IMAD.MOV.U32 R56, RZ, RZ, R55 ;  /* 0x000000ffff387224 */ /* 0x000fe400078e0037 */
[----:B------:R-:W-:-:S04]  /*7340*/  IMAD.MOV.U32 R57, RZ, RZ, R54 ;  /* 0x000000ffff397224 */ /* 0x000fc800078e0036 */
[C---:B------:R-:W-:Y:S01]  /*7350*/  IMAD.WIDE R56, R7.reuse, 0x2, R56 ;  /* 0x0000000207387825 */ /* 0x040fe200078e0238 */
[C---:B0-----:R-:W-:Y:S03]  /*7360*/  HMMA.16816.F32.BF16 R76, R68.reuse, R72, R76 ;  /* 0x00000048444c723c */ /* 0x041fe6000004184c */
[----:B------:R-:W-:Y:S01]  /*7370*/  IMAD.MOV.U32 R55, RZ, RZ, R56 ;  /* 0x000000ffff377224 */ /* 0x000fe200078e0038 */
[----:B------:R-:W-:Y:S01]  /*7380*/  MOV R54, R57 ;  /* 0x0000003900367202 */ /* 0x000fe20000000f00 */
[----:B------:R-:W-:Y:S02]  /*7390*/  IMAD.MOV.U32 R56, RZ, RZ, R201 ;  /* 0x000000ffff387224 */ /* 0x000fe400078e00c9 */
[----:B------:R-:W-:Y:S01]  /*73a0*/  IMAD.MOV.U32 R57, RZ, RZ, R103 ;  /* 0x000000ffff397224 */ /* 0x000fe200078e0067 */
[----:B--2---:R-:W-:Y:S03]  /*73b0*/  HMMA.16816.F32.BF16 R92, R68, R88, R92 ;  /* 0x00000058445c723c */ /* 0x004fe6000004185c */
[----:B------:R-:W-:-:S04]  /*73c0*/  IMAD.WIDE R56, R7, 0x2, R56 ;  /* 0x0000000207387825 */ /* 0x000fc800078e0238 */
[----:B------:R-:W-:Y:S02]  /*73d0*/  IMAD.MOV.U32 R68, RZ, RZ, R111 ;  /* 0x000000ffff447224 */ /* 0x000fe400078e006f */
[----:B------:R-:W-:Y:S02]  /*73e0*/  IMAD.MOV.U32 R69, RZ, RZ, R110 ;  /* 0x000000ffff457224 */ /* 0x000fe400078e006e */
[----:B------:R-:W-:Y:S02]  /*73f0*/  IMAD.MOV.U32 R70, RZ, RZ, R113 ;  /* 0x000000ffff467224 */ /* 0x000fe400078e0071 */
[----:B------:R-:W-:Y:S02]  /*7400*/  IMAD.MOV.U32 R71, RZ, RZ, R112 ;  /* 0x000000ffff477224 */ /* 0x000fe400078e0070 */
[C---:B------:R-:W-:Y:S01]  /*7410*/  IMAD.WIDE R68, R7.reuse, 0x2, R68 ;  /* 0x0000000207447825 */ /* 0x040fe200078e0244 */
[----:B------:R-:W-:Y:S03]  /*7420*/  HMMA.16816.F32.BF16 R80, R84, R58, R80 ;  /* 0x0000003a5450723c */ /* 0x000fe60000041850 */
[----:B------:R-:W-:-:S04]  /*7430*/  IMAD.WIDE R70, R7, 0x2, R70 ;  /* 0x0000000207467825 */ /* 0x000fc800078e0246 */
[----:B------:R-:W-:Y:S01]  /*7440*/  IMAD.MOV.U32 R201, RZ, RZ, R56 ;  /* 0x000000ffffc97224 */ /* 0x000fe200078e0038 */
[----:B------:R-:W-:Y:S01]  /*7450*/  MOV R112, R71 ;  /* 0x0000004700707202 */ /* 0x000fe20000000f00 */
[----:B------:R-:W-:Y:S02]  /*7460*/  IMAD.MOV.U32 R103, RZ, RZ, R57 ;  /* 0x000000ffff677224 */ /* 0x000fe400078e0039 */
[----:B------:R-:W-:Y:S01]  /*7470*/  IMAD.MOV.U32 R111, RZ, RZ, R68 ;  /* 0x000000ffff6f7224 */ /* 0x000fe200078e0044 */
[----:B------:R-:W-:Y:S01]  /*7480*/  LDSM.16.MT88.4 R56, [R4+0x5400] ;  /* 0x005400000438783b */ /* 0x000fe20000004200 */
[----:B------:R-:W-:Y:S02]  /*7490*/  IMAD.MOV.U32 R110, RZ, RZ, R69 ;  /* 0x000000ffff6e7224 */ /* 0x000fe400078e0045 */
[----:B------:R-:W-:Y:S02]  /*74a0*/  IMAD.MOV.U32 R113, RZ, RZ, R70 ;  /* 0x000000ffff717224 */ /* 0x000fe400078e0046 */
[----:B------:R-:W0:Y:S01]  /*74b0*/  LDSM.16.MT88.4 R68, [R17+0x5400] ;  /* 0x005400001144783b */ /* 0x000e220000004200 */
[----:B------:R-:W-:-:S04]  /*74c0*/  LOP3.LUT R105, R105, R104, RZ, 0x3c, !PT ;  /* 0x0000006869697212 */ /* 0x000fc800078e3cff */
[C---:B------:R-:W-:Y:S01]  /*74d0*/  LOP3.LUT R104, R105.reuse, R104, RZ, 0x3c, !PT ;  /* 0x0000006869687212 */ /* 0x040fe200078e3cff */
[----:B------:R-:W-:Y:S01]  /*74e0*/  IMAD.MOV.U32 R84, RZ, RZ, R107 ;  /* 0x000000ffff547224 */ /* 0x000fe200078e006b */
[----:B-1----:R-:W-:Y:S01]  /*74f0*/  HMMA.16816.F32.BF16 R64, R60, R72, R64 ;  /* 0x000000483c40723c */ /* 0x002fe20000041840 */
[----:B------:R-:W-:Y:S01]  /*7500*/  IMAD.MOV.U32 R85, RZ, RZ, R106 ;  /* 0x000000ffff557224 */ /* 0x000fe200078e006a */
[----:B------:R-:W-:-:S05]  /*7510*/  LOP3.LUT R105, R105, R104, RZ, 0x3c, !PT ;  /* 0x0000006869697212 */ /* 0x000fca00078e3cff */
[----:B------:R-:W-:Y:S02]  /*7520*/  IMAD.MOV.U32 R72, RZ, RZ, R120 ;  /* 0x000000ffff487224 */ /* 0x000fe400078e0078 */
[----:B------:R-:W-:Y:S02]  /*7530*/  IMAD.MOV.U32 R73, RZ, RZ, R119 ;  /* 0x000000ffff497224 */ /* 0x000fe400078e0077 */
[----:B------:R-:W-:-:S04]  /*7540*/  IMAD.WIDE R106, R7, 0x2, R104 ;  /* 0x00000002076a7825 */ /* 0x000fc800078e0268 */
[----:B------:R-:W-:-:S04]  /*7550*/  IMAD.WIDE R84, R7, 0x2, R84 ;  /* 0x0000000207547825 */ /* 0x000fc800078e0254 */
[----:B------:R-:W-:Y:S01]  /*7560*/  IMAD.WIDE R72, R7, 0x2, R72 ;  /* 0x0000000207487825 */ /* 0x000fe200078e0248 */
[----:B------:R-:W-:Y:S01]  /*7570*/  HMMA.16816.F32.BF16 R80, R60, R88, R80 ;  /* 0x000000583c50723c */ /* 0x000fe20000041850 */
[----:B------:R-:W-:Y:S02]  /*7580*/  LDSM.16.M88.4 R60, [R5+0x80] ;  /* 0x00008000053c783b */ /* 0x000fe40000000200 */
[----:B------:R-:W-:Y:S01]  /*7590*/  IMAD.MOV.U32 R105, RZ, RZ, R106 ;  /* 0x000000ffff697224 */ /* 0x000fe200078e006a */
[----:B------:R-:W-:Y:S01]  /*75a0*/  MOV R106, R85 ;  /* 0x00000055006a7202 */ /* 0x000fe20000000f00 */
[----:B------:R-:W-:Y:S02]  /*75b0*/  IMAD.MOV.U32 R104, RZ, RZ, R107 ;  /* 0x000000ffff687224 */ /* 0x000fe400078e006b */
[----:B------:R-:W-:Y:S02]  /*75c0*/  IMAD.MOV.U32 R86, RZ, RZ, R109 ;  /* 0x000000ffff567224 */ /* 0x000fe400078e006d */
[----:B------:R-:W-:-:S02]  /*75d0*/  IMAD.MOV.U32 R87, RZ, RZ, R108 ;  /* 0x000000ffff577224 */ /* 0x000fc400078e006c */
[----:B------:R-:W-:Y:S02]  /*75e0*/  IMAD.MOV.U32 R107, RZ, RZ, R84 ;  /* 0x000000ffff6b7224 */ /* 0x000fe400078e0054 */
[----:B------:R-:W-:Y:S02]  /*75f0*/  IMAD.MOV.U32 R120, RZ, RZ, R72 ;  /* 0x000000ffff787224 */ /* 0x000fe400078e0048 */
[----:B------:R-:W-:Y:S02]  /*7600*/  IMAD.MOV.U32 R119, RZ, RZ, R73 ;  /* 0x000000ffff777224 */ /* 0x000fe400078e0049 */
[----:B------:R-:W-:Y:S02]  /*7610*/  IMAD.MOV.U32 R84, RZ, RZ, R202 ;  /* 0x000000ffff547224 */ /* 0x000fe400078e00ca */
[----:B------:R-:W-:Y:S02]  /*7620*/  IMAD.MOV.U32 R85, RZ, RZ, R114 ;  /* 0x000000ffff557224 */ /* 0x000fe400078e0072 */
[----:B------:R-:W-:-:S02]  /*7630*/  IMAD.MOV.U32 R72, RZ, RZ, R122 ;  /* 0x000000ffff487224 */ /* 0x000fc400078e007a */
[----:B------:R-:W-:Y:S02]  /*7640*/  IMAD.MOV.U32 R73, RZ, RZ, R121 ;  /* 0x000000ffff497224 */ /* 0x000fe400078e0079 */
[----:B------:R-:W-:Y:S02]  /*7650*/  IMAD.MOV.U32 R88, RZ, RZ, R124 ;  /* 0x000000ffff587224 */ /* 0x000fe400078e007c */
[----:B------:R-:W-:Y:S02]  /*7660*/  IMAD.MOV.U32 R89, RZ, RZ, R123 ;  /* 0x000000ffff597224 */ /* 0x000fe400078e007b */
[----:B------:R-:W-:-:S04]  /*7670*/  IMAD.WIDE R86, R7, 0x2, R86 ;  /* 0x0000000207567825 */ /* 0x000fc800078e0256 */
[----:B------:R-:W-:-:S04]  /*7680*/  IMAD.WIDE R84, R7, 0x2, R84 ;  /* 0x0000000207547825 */ /* 0x000fc800078e0254 */
        /* <DEDUP_REMOVED lines=20> */
[----:B------:R-:W-:Y:S01]  /*77d0*/  IMAD.WIDE R72, R7, 0x2, R72 ;  /* 0x0000000207487825 */ /* 0x000fe200078e0248 */
[----:B------:R-:W-:-:S03]  /*77e0*/  MOV R117, R87 ;  /* 0x0000005700757202 */ /* 0x000fc60000000f00 */
[----:B------:R-:W-:Y:S01]  /*77f0*/  IMAD.WIDE R88, R7, 0x2, R88 ;  /* 0x0000000207587825 */ /* 0x000fe200078e0258 */
[----:B0-----:R-:W-:Y:S03]  /*7800*/  HMMA.16816.F32.BF16 R64, R68, R74, R64 ;  /* 0x0000004a4440723c */ /* 0x001fe60000041840 */
[----:B------:R-:W-:Y:S02]  /*7810*/  IMAD.MOV.U32 R116, RZ, RZ, R84 ;  /* 0x000000ffff747224 */ /* 0x000fe400078e0054 */
[----:B------:R-:W-:Y:S02]  /*7820*/  IMAD.MOV.U32 R115, RZ, RZ, R85 ;  /* 0x000000ffff737224 */ /* 0x000fe400078e0055 */
[----:B------:R-:W-:Y:S01]  /*7830*/  IMAD.MOV.U32 R118, RZ, RZ, R86 ;  /* 0x000000ffff767224 */ /* 0x000fe200078e0056 */
[----:B------:R-:W-:Y:S01]  /*7840*/  HMMA.16816.F32.BF16 R92, R56, R90, R92 ;  /* 0x0000005a385c723c */ /* 0x000fe2000004185c */
[----:B------:R-:W-:-:S02]  /*7850*/  IMAD.MOV.U32 R126, RZ, RZ, R88 ;  /* 0x000000ffff7e7224 */ /* 0x000fc400078e0058 */
[----:B------:R-:W-:Y:S02]  /*7860*/  IMAD.MOV.U32 R125, RZ, RZ, R89 ;  /* 0x000000ffff7d7224 */ /* 0x000fe400078e0059 */
[----:B------:R-:W-:Y:S02]  /*7870*/  IMAD.MOV.U32 R203, RZ, RZ, R72 ;  /* 0x000000ffffcb7224 */ /* 0x000fe400078e0048 */
[----:B------:R-:W-:Y:S01]  /*7880*/  IMAD.MOV.U32 R162, RZ, RZ, R73 ;  /* 0x000000ffffa27224 */ /* 0x000fe200078e0049 */
[----:B------:R-:W-:Y:S01]  /*7890*/  HMMA.16816.F32.BF16 R84, R56, R74, R76 ;  /* 0x0000004a3854723c */ /* 0x000fe2000004184c */
[----:B------:R-:W0:Y:S01]  /*78a0*/  LDSM.16.MT88.4 R72, [R17+0x5800] ;  /* 0x005800001148783b */ /* 0x000e220000004200 */
[----:B------:R-:W-:Y:S02]  /*78b0*/  IMAD.MOV.U32 R88, RZ, RZ, R204 ;  /* 0x000000ffff587224 */ /* 0x000fe400078e00cc */
[----:B------:R-:W-:Y:S01]  /*78c0*/  IMAD.MOV.U32 R89, RZ, RZ, R164 ;  /* 0x000000ffff597224 */ /* 0x000fe200078e00a4 */
[----:B------:R-:W-:Y:S04]  /*78d0*/  LDSM.16.MT88.4 R76, [R4+0x5800] ;  /* 0x00580000044c783b */ /* 0x000fe80000004200 */
[----:B------:R-:W1:Y:S01]  /*78e0*/  LDSM.16.M88.4 R56, [R5+0x2080] ;  /* 0x002080000538783b */ /* 0x000e620000000200 */
[----:B------:R-:W-:Y:S01]  /*78f0*/  IMAD.WIDE R88, R7, 0x2, R88 ;  /* 0x0000000207587825 */ /* 0x000fe200078e0258 */
[----:B------:R-:W-:-:S03]  /*7900*/  LOP3.LUT R133, R133, R132, RZ, 0x3c, !PT ;  /* 0x0000008485857212 */ /* 0x000fc600078e3cff */
[----:B------:R-:W-:Y:S02]  /*7910*/  IMAD.MOV.U32 R204, RZ, RZ, R88 ;  /* 0x000000ffffcc7224 */ /* 0x000fe400078e0058 */
[----:B------:R-:W-:Y:S02]  /*7920*/  IMAD.MOV.U32 R164, RZ, RZ, R89 ;  /* 0x000000ffffa47224 */ /* 0x000fe400078e0059 */
[----:B------:R-:W-:Y:S02]  /*7930*/  IMAD.MOV.U32 R88, RZ, RZ, R137 ;  /* 0x000000ffff587224 */ /* 0x000fe400078e0089 */
[----:B------:R-:W-:Y:S01]  /*7940*/  IMAD.MOV.U32 R89, RZ, RZ, R136 ;  /* 0x000000ffff597224 */ /* 0x000fe200078e0088 */
[----:B------:R-:W-:Y:S01]  /*7950*/  LOP3.LUT R132, R133, R132, RZ, 0x3c, !PT ;  /* 0x0000008485847212 */ /* 0x000fe200078e3cff */
[----:B------:R-:W-:Y:S02]  /*7960*/  IMAD.MOV.U32 R146, RZ, RZ, R197 ;  /* 0x000000ffff927224 */ /* 0x000fe400078e00c5 */
[----:B------:R-:W-:Y:S01]  /*7970*/  IMAD.WIDE R88, R7, 0x2, R88 ;  /* 0x0000000207587825 */ /* 0x000fe200078e0258 */
[----:B------:R-:W-:Y:S03]  /*7980*/  HMMA.16816.F32.BF16 R80, R68, R90, R80 ;  /* 0x0000005a4450723c */ /* 0x000fe60000041850 */
[----:B------:R-:W-:Y:S01]  /*7990*/  IMAD.MOV.U32 R147, RZ, RZ, R29 ;  /* 0x000000ffff937224 */ /* 0x000fe200078e001d */
[----:B------:R-:W-:Y:S01]  /*79a0*/  LOP3.LUT R133, R133, R132, RZ, 0x3c, !PT ;  /* 0x0000008485857212 */ /* 0x000fe200078e3cff */
[----:B------:R-:W-:Y:S01]  /*79b0*/  IMAD.MOV.U32 R136, RZ, RZ, R89 ;  /* 0x000000ffff887224 */ /* 0x000fe200078e0059 */
[----:B------:R-:W-:Y:S01]  /*79c0*/  MOV R89, R140 ;  /* 0x0000008c00597202 */ /* 0x000fe20000000f00 */
[----:B------:R-:W-:Y:S01]  /*79d0*/  IMAD.MOV.U32 R137, RZ, RZ, R88 ;  /* 0x000000ffff897224 */ /* 0x000fe200078e0058 */
[----:B------:R-:W-:Y:S01]  /*79e0*/  MOV R91, R134 ;  /* 0x00000086005b7202 */ /* 0x000fe20000000f00 */
[----:B------:R-:W-:Y:S01]  /*79f0*/  IMAD.WIDE R146, R7, 0x2, R146 ;  /* 0x0000000207927825 */ /* 0x000fe200078e0292 */
[----:B------:R-:W2:Y:S03]  /*7a00*/  LDSM.16.MT88.4 R68, [R4+0x5c00] ;  /* 0x005c00000444783b */ /* 0x000ea60000004200 */
[----:B------:R-:W-:-:S02]  /*7a10*/  IMAD.MOV.U32 R90, RZ, RZ, R135 ;  /* 0x000000ffff5a7224 */ /* 0x000fc400078e0087 */
[----:B------:R-:W-:Y:S02]  /*7a20*/  IMAD.MOV.U32 R88, RZ, RZ, R165 ;  /* 0x000000ffff587224 */ /* 0x000fe400078e00a5 */
[----:B------:R-:W-:Y:S02]  /*7a30*/  IMAD.MOV.U32 R197, RZ, RZ, R146 ;  /* 0x000000ffffc57224 */ /* 0x000fe400078e0092 */
[----:B------:R-:W-:Y:S02]  /*7a40*/  IMAD.MOV.U32 R29, RZ, RZ, R147 ;  /* 0x000000ffff1d7224 */ /* 0x000fe400078e0093 */
[----:B------:R-:W-:-:S04]  /*7a50*/  IMAD.WIDE R134, R7, 0x2, R132 ;  /* 0x0000000207867825 */ /* 0x000fc800078e0284 */
[----:B------:R-:W-:-:S04]  /*7a60*/  IMAD.WIDE R90, R7, 0x2, R90 ;  /* 0x00000002075a7825 */ /* 0x000fc800078e025a */
[----:B------:R-:W-:-:S04]  /*7a70*/  IMAD.WIDE R88, R7, 0x2, R88 ;  /* 0x0000000207587825 */ /* 0x000fc800078e0258 */
[----:B------:R-:W-:Y:S02]  /*7a80*/  IMAD.MOV.U32 R146, RZ, RZ, R19 ;  /* 0x000000ffff927224 */ /* 0x000fe400078e0013 */
[----:B------:R-:W-:Y:S02]  /*7a90*/  IMAD.MOV.U32 R147, RZ, RZ, R31 ;  /* 0x000000ffff937224 */ /* 0x000fe400078e001f */
[----:B------:R-:W-:Y:S02]  /*7aa0*/  IMAD.MOV.U32 R133, RZ, RZ, R134 ;  /* 0x000000ffff857224 */ /* 0x000fe400078e0086 */
[----:B------:R-:W-:Y:S02]  /*7ab0*/  IMAD.MOV.U32 R132, RZ, RZ, R135 ;  /* 0x000000ffff847224 */ /* 0x000fe400078e0087 */
[----:B------:R-:W-:-:S04]  /*7ac0*/  IMAD.WIDE R146, R7, 0x2, R146 ;  /* 0x0000000207927825 */ /* 0x000fc800078e0292 */
[----:B------:R-:W-:Y:S02]  /*7ad0*/  IMAD.MOV.U32 R135, RZ, RZ, R90 ;  /* 0x000000ffff877224 */ /* 0x000fe400078e005a */
[----:B------:R-:W-:Y:S02]  /*7ae0*/  IMAD.MOV.U32 R134, RZ, RZ, R91 ;  /* 0x000000ffff867224 */ /* 0x000fe400078e005b */
[----:B------:R-:W-:Y:S02]  /*7af0*/  IMAD.MOV.U32 R165, RZ, RZ, R88 ;  /* 0x000000ffffa57224 */ /* 0x000fe400078e0058 */
[----:B------:R-:W-:Y:S02]  /*7b00*/  IMAD.MOV.U32 R140, RZ, RZ, R89 ;  /* 0x000000ffff8c7224 */ /* 0x000fe400078e0059 */
[----:B------:R-:W3:Y:S01]  /*7b10*/  LDSM.16.MT88.4 R88, [R17+0x5c00] ;  /* 0x005c00001158783b */ /* 0x000ee20000004200 */
[----:B------:R-:W-:Y:S02]  /*7b20*/  IMAD.MOV.U32 R19, RZ, RZ, R146 ;  /* 0x000000ffff137224 */ /* 0x000fe400078e0092 */
[----:B------:R-:W-:-:S02]  /*7b30*/  IMAD.MOV.U32 R31, RZ, RZ, R147 ;  /* 0x000000ffff1f7224 */ /* 0x000fc400078e0093 */
[----:B------:R-:W-:Y:S02]  /*7b40*/  IMAD.MOV.U32 R146, RZ, RZ, R24 ;  /* 0x000000ffff927224 */ /* 0x000fe400078e0018 */
[----:B------:R-:W-:Y:S01]  /*7b50*/  IMAD.MOV.U32 R147, RZ, RZ, R36 ;  /* 0x000000ffff937224 */ /* 0x000fe200078e0024 */
[----:B0-----:R-:W-:Y:S03]  /*7b60*/  HMMA.16816.F32.BF16 R64, R72, R60, R64 ;  /* 0x0000003c4840723c */ /* 0x001fe60000041840 */
[----:B------:R-:W-:-:S04]  /*7b70*/  IMAD.WIDE R146, R7, 0x2, R146 ;  /* 0x0000000207927825 */ /* 0x000fc800078e0292 */
[----:B------:R-:W-:Y:S01]  /*7b80*/  IMAD.MOV.U32 R24, RZ, RZ, R146 ;  /* 0x000000ffff187224 */ /* 0x000fe200078e0092 */
[----:B-1----:R-:W-:Y:S01]  /*7b90*/  HMMA.16816.F32.BF16 R92, R76, R56, R92 ;  /* 0x000000384c5c723c */ /* 0x002fe2000004185c */
[----:B------:R-:W-:Y:S02]  /*7ba0*/  IMAD.MOV.U32 R36, RZ, RZ, R147 ;  /* 0x000000ffff247224 */ /* 0x000fe400078e0093 */
[----:B------:R-:W-:Y:S02]  /*7bb0*/  IMAD.MOV.U32 R146, RZ, RZ, R200 ;  /* 0x000000ffff927224 */ /* 0x000fe400078e00c8 */
[----:B------:R-:W-:-:S03]  /*7bc0*/  IMAD.MOV.U32 R147, RZ, RZ, R98 ;  /* 0x000000ffff937224 */ /* 0x000fc600078e0062 */
[----:B------:R-:W-:Y:S01]  /*7bd0*/  HMMA.16816.F32.BF16 R72, R72, R56, R80 ;  /* 0x000000384848723c */ /* 0x000fe20000041850 */
[----:B------:R-:W-:-:S06]  /*7be0*/  IMAD.WIDE R146, R7, 0x2, R146 ;  /* 0x0000000207927825 */ /* 0x000fcc00078e0292 */
[----:B------:R-:W-:Y:S01]  /*7bf0*/  MOV R57, R150 ;  /* 0x0000009600397202 */ /* 0x000fe20000000f00 */
[----:B------:R-:W-:Y:S01]  /*7c00*/  HMMA.16816.F32.BF16 R84, R76, R60, R84 ;  /* 0x0000003c4c54723c */ /* 0x000fe20000041854 */
[----:B------:R-:W-:-:S06]  /*7c10*/  IMAD.MOV.U32 R56, RZ, RZ, R151 ;  /* 0x000000ffff387224 */ /* 0x000fcc00078e0097 */
[----:B------:R-:W-:Y:S02]  /*7c20*/  IMAD.MOV.U32 R60, RZ, RZ, R206 ;  /* 0x000000ffff3c7224 */ /* 0x000fe400078e00ce */
[----:B------:R-:W-:Y:S02]  /*7c30*/  IMAD.MOV.U32 R61, RZ, RZ, R181 ;  /* 0x000000ffff3d7224 */ /* 0x000fe400078e00b5 */
[----:B------:R-:W-:-:S04]  /*7c40*/  IMAD.WIDE R56, R7, 0x2, R56 ;  /* 0x0000000207387825 */ /* 0x000fc800078e0238 */
[----:B------:R-:W-:Y:S01]  /*7c50*/  IMAD.WIDE R60, R7, 0x2, R60 ;  /* 0x00000002073c7825 */ /* 0x000fe200078e023c */
[----:B------:R-:W-:-:S03]  /*7c60*/  MOV R149, R33 ;  /* 0x0000002100957202 */ /* 0x000fc60000000f00 */
        /* <DEDUP_REMOVED lines=19> */
[----:B------:R-:W-:-:S04]  /*7da0*/  IMAD.WIDE R78, R7, 0x2, R78 ;  /* 0x00000002074e7825 */ /* 0x000fc800078e024e */
[----:B------:R-:W-:-:S04]  /*7db0*/  IMAD.WIDE R80, R7, 0x2, R80 ;  /* 0x0000000207507825 */ /* 0x000fc800078e0250 */
[----:B------:R-:W-:-:S04]  /*7dc0*/  IMAD.WIDE R146, R7, 0x2, R146 ;  /* 0x0000000207927825 */ /* 0x000fc800078e0292 */
[----:B------:R-:W-:-:S04]  /*7dd0*/  IMAD.WIDE R76, R7, 0x2, R76 ;  /* 0x00000002074c7825 */ /* 0x000fc800078e024c */
[----:B------:R-:W-:-:S04]  /*7de0*/  IMAD.WIDE R60, R7, 0x2, R60 ;  /* 0x00000002073c7825 */ /* 0x000fc800078e023c */
[----:B------:R-:W-:Y:S01]  /*7df0*/  IMAD.WIDE R56, R7, 0x2, R56 ;  /* 0x0000000207387825 */ /* 0x000fe200078e0238 */
[----:B------:R-:W-:-:S03]  /*7e00*/  MOV R99, R147 ;  /* 0x0000009300637202 */ /* 0x000fc60000000f00 */
[----:B------:R-:W-:Y:S01]  /*7e10*/  IMAD.WIDE R148, R7, 0x2, R148 ;  /* 0x0000000207947825 */ /* 0x000fe200078e0294 */
[----:B------:R-:W-:-:S03]  /*7e20*/  IADD3 R50, R50, -0x1, RZ ;  /* 0xffffffff32327810 */ /* 0x000fc60007ffe0ff */
[----:B------:R-:W-:Y:S01]  /*7e30*/  IMAD.MOV.U32 R138, RZ, RZ, R79 ;  /* 0x000000ffff8a7224 */ /* 0x000fe200078e004f */
[----:B------:R-:W-:Y:S01]  /*7e40*/  MOV R79, R143 ;  /* 0x0000008f004f7202 */ /* 0x000fe20000000f00 */
[----:B------:R-:W-:Y:S01]  /*7e50*/  IMAD.MOV.U32 R152, RZ, RZ, R81 ;  /* 0x000000ffff987224 */ /* 0x000fe200078e0051 */
[----:B------:R-:W-:Y:S01]  /*7e60*/  MOV R81, R154 ;  /* 0x0000009a00517202 */ /* 0x000fe20000000f00 */
        /* <DEDUP_REMOVED lines=22> */
[----:B------:R-:W-:Y:S01]  /*7fd0*/  IMAD.MOV.U32 R149, RZ, RZ, R101 ;  /* 0x000000ffff957224 */ /* 0x000fe200078e0065 */
[----:B------:R-:W-:Y:S01]  /*7fe0*/  ISETP.NE.U32.AND P0, PT, R50, RZ, PT ;  /* 0x000000ff3200720c */ /* 0x000fe20003f05070 */
[----:B------:R-:W-:-:S04]  /*7ff0*/  IMAD.WIDE R76, R7, 0x2, R76 ;  /* 0x00000002074c7825 */ /* 0x000fc800078e024c */
[----:B------:R-:W-:-:S04]  /*8000*/  IMAD.WIDE R78, R7, 0x2, R78 ;  /* 0x00000002074e7825 */ /* 0x000fc800078e024e */
[----:B------:R-:W-:-:S04]  /*8010*/  IMAD.WIDE R80, R7, 0x2, R80 ;  /* 0x0000000207507825 */ /* 0x000fc800078e0250 */
        /* <DEDUP_REMOVED lines=8> */
[----:B------:R-:W-:Y:S01]  /*80a0*/  IMAD.MOV.U32 R184, RZ, RZ, R80 ;  /* 0x000000ffffb87224 */ /* 0x000fe200078e0050 */
[----:B--2---:R-:W-:Y:S01]  /*80b0*/  HMMA.16816.F32.BF16 R76, R68, R62, R84 ;  /* 0x0000003e444c723c */ /* 0x004fe20000041854 */
[----:B------:R-:W-:-:S02]  /*80c0*/  IMAD.MOV.U32 R154, RZ, RZ, R81 ;  /* 0x000000ffff9a7224 */ /* 0x000fc400078e0051 */
[----:B------:R-:W-:Y:S01]  /*80d0*/  IMAD.MOV.U32 R127, RZ, RZ, R147 ;  /* 0x000000ffff7f7224 */ /* 0x000fe200078e0093 */
[----:B------:R-:W-:Y:S01]  /*80e0*/  MOV R147, R129 ;  /* 0x0000008100937202 */ /* 0x000fe20000000f00 */
[----:B------:R-:W-:Y:S01]  /*80f0*/  IMAD.MOV.U32 R153, RZ, RZ, R61 ;  /* 0x000000ffff997224 */ /* 0x000fe200078e003d */
[----:B------:R-:W-:Y:S01]  /*8100*/  MOV R61, R156 ;  /* 0x0000009c003d7202 */ /* 0x000fe20000000f00 */
[----:B------:R-:W-:Y:S01]  /*8110*/  IMAD.MOV.U32 R157, RZ, RZ, R57 ;  /* 0x000000ffff9d7224 */ /* 0x000fe200078e0039 */
[----:B---3--:R-:W-:Y:S01]  /*8120*/  HMMA.16816.F32.BF16 R80, R88, R62, R64 ;  /* 0x0000003e5850723c */ /* 0x008fe20000041840 */
[----:B------:R-:W-:Y:S01]  /*8130*/  IMAD.MOV.U32 R102, RZ, RZ, R148 ;  /* 0x000000ffff667224 */ /* 0x000fe200078e0094 */
[----:B------:R-:W-:Y:S01]  /*8140*/  MOV R57, R161 ;  /* 0x000000a100397202 */ /* 0x000fe20000000f00 */
[----:B------:R-:W-:Y:S02]  /*8150*/  IMAD.MOV.U32 R101, RZ, RZ, R149 ;  /* 0x000000ffff657224 */ /* 0x000fe400078e0095 */
[----:B------:R-:W-:-:S02]  /*8160*/  IMAD.MOV.U32 R128, RZ, RZ, R146 ;  /* 0x000000ffff807224 */ /* 0x000fc400078e0092 */
[----:B------:R-:W-:Y:S01]  /*8170*/  IMAD.MOV.U32 R158, RZ, RZ, R60 ;  /* 0x000000ffff9e7224 */ /* 0x000fe200078e003c */
[-C--:B------:R-:W-:Y:S01]  /*8180*/  HMMA.16816.F32.BF16 R68, R68, R58.reuse, R92 ;  /* 0x0000003a4444723c */ /* 0x080fe2000004185c */
[----:B------:R-:W-:Y:S02]  /*8190*/  IMAD.MOV.U32 R193, RZ, RZ, R56 ;  /* 0x000000ffffc17224 */ /* 0x000fe400078e0038 */
[----:B------:R-:W-:Y:S02]  /*81a0*/  IMAD.MOV.U32 R146, RZ, RZ, R130 ;  /* 0x000000ffff927224 */ /* 0x000fe400078e0082 */
[----:B------:R-:W-:Y:S02]  /*81b0*/  IMAD.MOV.U32 R148, RZ, RZ, R163 ;  /* 0x000000ffff947224 */ /* 0x000fe400078e00a3 */
[----:B------:R-:W-:Y:S01]  /*81c0*/  IMAD.MOV.U32 R149, RZ, RZ, R131 ;  /* 0x000000ffff957224 */ /* 0x000fe200078e0083 */
[----:B------:R-:W-:Y:S01]  /*81d0*/  HMMA.16816.F32.BF16 R88, R88, R58, R72 ;  /* 0x0000003a5858723c */ /* 0x000fe20000041848 */
[----:B------:R-:W-:-:S02]  /*81e0*/  IMAD.MOV.U32 R62, RZ, RZ, R159 ;  /* 0x000000ffff3e7224 */ /* 0x000fc400078e009f */
[----:B------:R-:W-:Y:S02]  /*81f0*/  IMAD.MOV.U32 R63, RZ, RZ, R155 ;  /* 0x000000ffff3f7224 */ /* 0x000fe400078e009b */
[----:B------:R-:W-:Y:S02]  /*8200*/  IMAD.MOV.U32 R60, RZ, RZ, R192 ;  /* 0x000000ffff3c7224 */ /* 0x000fe400078e00c0 */
[----:B------:R-:W-:Y:S02]  /*8210*/  IMAD.MOV.U32 R58, RZ, RZ, R194 ;  /* 0x000000ffff3a7224 */ /* 0x000fe400078e00c2 */
[----:B------:R-:W-:Y:S02]  /*8220*/  IMAD.MOV.U32 R59, RZ, RZ, R160 ;  /* 0x000000ffff3b7224 */ /* 0x000fe400078e00a0 */
[----:B------:R-:W-:Y:S02]  /*8230*/  IMAD.MOV.U32 R56, RZ, RZ, R195 ;  /* 0x000000ffff387224 */ /* 0x000fe400078e00c3 */
[----:B------:R-:W-:Y:S01]  /*8240*/  IMAD.MOV.U32 R183, RZ, RZ, c[0x0][0x188] ;  /* 0x00006200ffb77624 */ /* 0x000fe200078e00ff */
[----:B------:R-:W-:Y:S01]  /*8250*/  UIADD3 UR4, UR4, -0x80, URZ ;  /* 0xffffff8004047890 */ /* 0x000fe2000fffe03f */
[----:B------:R-:W-:-:S04]  /*8260*/  IMAD.WIDE R146, R7, 0x2, R146 ;  /* 0x0000000207927825 */ /* 0x000fc800078e0292 */
[----:B------:R-:W-:-:S04]  /*8270*/  IMAD.WIDE R148, R7, 0x2, R148 ;  /* 0x0000000207947825 */ /* 0x000fc800078e0294 */
[----:B------:R-:W-:-:S04]  /*8280*/  IMAD.WIDE R62, R7, 0x2, R62 ;  /* 0x00000002073e7825 */ /* 0x000fc800078e023e */
[----:B------:R-:W-:-:S04]  /*8290*/  IMAD.WIDE R60, R7, 0x2, R60 ;  /* 0x00000002073c7825 */ /* 0x000fc800078e023c */
[----:B------:R-:W-:Y:S02]  /*82a0*/  IMAD.SHL.U32 R183, R183, 0x80, RZ ;  /* 0x00000080b7b77824 */ /* 0x000fe400078e00ff */
        /* <DEDUP_REMOVED lines=10> */
[----:B------:R-:W-:-:S04]  /*8350*/  IMAD.WIDE R52, R183, 0x2, R52 ;  /* 0x00000002b7347825 */ /* 0x000fc800078e0234 */
[----:B------:R-:W-:Y:S02]  /*8360*/  IMAD.MOV.U32 R194, RZ, RZ, R58 ;  /* 0x000000ffffc27224 */ /* 0x000fe400078e003a */
[----:B------:R-:W-:Y:S02]  /*8370*/  IMAD.MOV.U32 R160, RZ, RZ, R59 ;  /* 0x000000ffffa07224 */ /* 0x000fe400078e003b */
[----:B------:R-:W-:Y:S02]  /*8380*/  IMAD.MOV.U32 R195, RZ, RZ, R56 ;  /* 0x000000ffffc37224 */ /* 0x000fe400078e0038 */
[----:B------:R-:W-:Y:S01]  /*8390*/  IMAD.MOV.U32 R161, RZ, RZ, R57 ;  /* 0x000000ffffa17224 */ /* 0x000fe200078e0039 */
[----:B------:R-:W-:Y:S01]  /*83a0*/  @!P0 CALL.REL.NOINC `(.L_x_2) ;  /* 0x0000001000008944 */ /* 0x000fe20003c00000 */
[----:B------:R-:W-:Y:S05]  /*83b0*/  BRA `(.L_x_3) ;  /* 0xffffc7c000007947 */ /* 0x000fea000383ffff */
.L_x_2:
[----:B------:R-:W-:Y:S02]  /*83c0*/  F2FP.BF16.PACK_AB R83, R91, R83 ;  /* 0x000000535b53723e */ /* 0x000fe400000010ff */
[----:B------:R-:W-:Y:S02]  /*83d0*/  F2FP.BF16.PACK_AB R82, R90, R82 ;  /* 0x000000525a52723e */ /* 0x000fe400000010ff */
[----:B------:R-:W-:-:S02]  /*83e0*/  F2FP.BF16.PACK_AB R81, R89, R81 ;  /* 0x000000515951723e */ /* 0x000fc400000010ff */
[----:B------:R-:W-:Y:S02]  /*83f0*/  F2FP.BF16.PACK_AB R80, R88, R80 ;  /* 0x000000505850723e */ /* 0x000fe400000010ff */
[----:B------:R-:W-:Y:S02]  /*8400*/  F2FP.BF16.PACK_AB R71, R71, R79 ;  /* 0x0000004f4747723e */ /* 0x000fe400000010ff */
[----:B------:R-:W-:Y:S02]  /*8410*/  F2FP.BF16.PACK_AB R70, R70, R78 ;  /* 0x0000004e4646723e */ /* 0x000fe400000010ff */
[----:B------:R-:W-:Y:S02]  /*8420*/  F2FP.BF16.PACK_AB R69, R69, R77 ;  /* 0x0000004d4545723e */ /* 0x000fe400000010ff */
[----:B------:R-:W-:Y:S02]  /*8430*/  F2FP.BF16.PACK_AB R68, R68, R76 ;  /* 0x0000004c4444723e */ /* 0x000fe400000010ff */
.L_x_1:
[----:B------:R-:W0:Y:S01]  /*8440*/  S2R R3, SR_TID.X ;  /* 0x0000000000037919 */ /* 0x000e220000002100 */
[----:B------:R-:W-:Y:S02]  /*8450*/  LOP3.LUT R208, R208, 0x3c, RZ, 0xc0, !PT ;  /* 0x0000003cd0d07812 */ /* 0x000fe400078ec0ff */
[C---:B------:R-:W-:Y:S01]  /*8460*/  ISETP.GE.AND P0, PT, R216.reuse, c[0x0][0x178], PT ;  /* 0x00005e00d8007a0c */ /* 0x040fe20003f06270 */
[----:B------:R-:W1:Y:S01]  /*8470*/  S2R R6, SR_TID.X ;  /* 0x0000000000067919 */ /* 0x000e620000002100 */
[----:B------:R-:W-:Y:S01]  /*8480*/  IMAD R216, R216, c[0x0][0x194], RZ ;  /* 0x00006500d8d87a24 */ /* 0x000fe200078e02ff */
[----:B------:R-:W-:-:S02]  /*8490*/  LOP3.LUT R13, R2, 0x3c, R0, 0xfe, !PT ;  /* 0x0000003c020d7812 */ /* 0x000fc400078efe00 */
[----:B------:R-:W-:Y:S01]  /*84a0*/  BAR.SYNC.DEFER_BLOCKING 0x0 ;  /* 0x0000000000007b1d */ /* 0x000fe20000010000 */
[--C-:B------:R-:W-:Y:S02]  /*84b0*/  LOP3.LUT R14, R2, 0x38, R0.reuse, 0xfe, !PT ;  /* 0x00000038020e7812 */ /* 0x100fe400078efe00 */
[----:B------:R-:W-:Y:S02]  /*84c0*/  LEA R22, P2, R216, c[0x0][0x170], 0x1 ;  /* 0x00005c00d8167a11 */ /* 0x000fe400078408ff */
[C-C-:B------:R-:W-:Y:S02]  /*84d0*/  LOP3.LUT R12, R2.reuse, 0x34, R0.reuse, 0xfe, !PT ;  /* 0x00000034020c7812 */ /* 0x140fe400078efe00 */
[C-C-:B------:R-:W-:Y:S02]  /*84e0*/  LOP3.LUT R15, R2.reuse, 0x30, R0.reuse, 0xfe, !PT ;  /* 0x00000030020f7812 */ /* 0x140fe400078efe00 */
[C-C-:B------:R-:W-:Y:S02]  /*84f0*/  LOP3.LUT R16, R2.reuse, 0x2c, R0.reuse, 0xfe, !PT ;  /* 0x0000002c02107812 */ /* 0x140fe400078efe00 */
[----:B------:R-:W-:-:S02]  /*8500*/  LOP3.LUT R17, R2, 0x28, R0, 0xfe, !PT ;  /* 0x0000002802117812 */ /* 0x000fc400078efe00 */
[C-C-:B------:R-:W-:Y:S02]  /*8510*/  LOP3.LUT R18, R2.reuse, 0x24, R0.reuse, 0xfe, !PT ;  /* 0x0000002402127812 */ /* 0x140fe400078efe00 */
[C-C-:B------:R-:W-:Y:S02]  /*8520*/  LOP3.LUT R19, R2.reuse, 0x20, R0.reuse, 0xfe, !PT ;  /* 0x0000002002137812 */ /* 0x140fe400078efe00 */
[----:B0-----:R-:W-:Y:S02]  /*8530*/  LOP3.LUT R3, R3, 0x60, RZ, 0xc0, !PT ;  /* 0x0000006003037812 */ /* 0x001fe400078ec0ff */
[----:B------:R-:W-:Y:S02]  /*8540*/  LOP3.LUT R11, R2, 0x1c, R0, 0xfe, !PT ;  /* 0x0000001c020b7812 */ /* 0x000fe400078efe00 */
[----:B-1----:R-:W-:Y:S01]  /*8550*/  SHF.R.S32.HI R5, RZ, 0x3, R6 ;  /* 0x00000003ff057819 */ /* 0x002fe20000011406 */
[----:B------:R-:W-:Y:S01]  /*8560*/  IMAD R208, R3, 0x8, R208 ;  /* 0x0000000803d07824 */ /* 0x000fe200078e02d0 */
[----:B------:R-:W-:Y:S01]  /*8570*/  SHF.R.S32.HI R4, RZ, 0x4, R6 ;  /* 0x00000004ff047819 */ /* 0x000fe20000011406 */
[C---:B------:R-:W-:Y:S01]  /*8580*/  IMAD.SHL.U32 R3, R6.reuse, 0x40, RZ ;  /* 0x0000004006037824 */ /* 0x040fe200078e00ff */
[----:B------:R-:W-:Y:S01]  /*8590*/  SGXT R5, R5, 0x1 ;  /* 0x000000010505781a */ /* 0x000fe20000000200 */
[----:B------:R-:W-:Y:S01]  /*85a0*/  IMAD.SHL.U32 R6, R6, 0x4, RZ ;  /* 0x0000000406067824 */ /* 0x000fe200078e00ff */
[----:B------:R-:W-:-:S02]  /*85b0*/  SGXT R4, R4, 0x1 ;  /* 0x000000010404781a */ /* 0x000fc40000000200 */
[----:B------:R-:W-:Y:S02]  /*85c0*/  LOP3.LUT R3, R3, 0x40, RZ, 0xc0, !PT ;  /* 0x0000004003037812 */ /* 0x000fe400078ec0ff */
[----:B------:R-:W-:Y:S02]  /*85d0*/  LOP3.LUT R5, R5, 0x440, RZ, 0xc0, !PT ;  /* 0x0000044005057812 */ /* 0x000fe400078ec0ff */
[----:B------:R-:W-:Y:S01]  /*85e0*/  LOP3.LUT R7, R4, 0x804, RZ, 0xc0, !PT ;  /* 0x0000080404077812 */ /* 0x000fe200078ec0ff */
[----:B------:R-:W-:Y:S01]  /*85f0*/  IMAD.IADD R3, R3, 0x1, R208 ;  /* 0x0000000103037824 */ /* 0x000fe200078e02d0 */
[----:B------:R-:W-:Y:S02]  /*8600*/  LOP3.LUT R248, R5, 0x38, R248, 0xf8, !PT ;  /* 0x0000003805f87812 */ /* 0x000fe400078ef8f8 */
[----:B------:R-:W-:Y:S02]  /*8610*/  LOP3.LUT R6, R7, 0x80, R6, 0xf8, !PT ;  /* 0x0000008007067812 */ /* 0x000fe400078ef806 */
[C---:B------:R-:W-:Y:S01]  /*8620*/  LOP3.LUT R4, R3.reuse, 0x40, RZ, 0x3c, !PT ;  /* 0x0000004003047812 */ /* 0x040fe200078e3cff */
[----:B------:R-:W-:Y:S01]  /*8630*/  STS [R3], R68 ;  /* 0x0000004403007388 */ /* 0x000fe20000000800 */
[----:B------:R-:W-:-:S02]  /*8640*/  LOP3.LUT R5, R3, 0x4, RZ, 0x3c, !PT ;  /* 0x0000000403057812 */ /* 0x000fc400078e3cff */
[----:B------:R-:W-:Y:S01]  /*8650*/  LOP3.LUT R248, R6, R248, R249, 0xf6, !PT ;  /* 0x000000f806f87212 */ /* 0x000fe200078ef6f9 */
[----:B------:R0:W-:Y:S01]  /*8660*/  STS [R3+0x80], R69 ;  /* 0x0000804503007388 */ /* 0x0001e20000000800 */
[----:B------:R-:W-:Y:S02]  /*8670*/  LOP3.LUT R6, R3, 0x44, RZ, 0x3c, !PT ;  /* 0x0000004403067812 */ /* 0x000fe400078e3cff */
[----:B------:R-:W-:Y:S01]  /*8680*/  LOP3.LUT R21, R248, 0x4, RZ, 0x3c, !PT ;  /* 0x00000004f8157812 */ /* 0x000fe200078e3cff */
[----:B------:R-:W-:Y:S01]  /*8690*/  STS [R4+0x400], R70 ;  /* 0x0004004604007388 */ /* 0x000fe20000000800 */
[----:B------:R-:W-:Y:S02]  /*86a0*/  LEA.HI.X.SX32 R216, R216, c[0x0][0x174], 0x1, P2 ;  /* 0x00005d00d8d87a11 */ /* 0x000fe400010f0eff */
[C-C-:B------:R-:W-:Y:S01]  /*86b0*/  LOP3.LUT R10, R2.reuse, 0x18, R0.reuse, 0xfe, !PT ;  /* 0x00000018020a7812 */ /* 0x140fe200078efe00 */
[----:B------:R1:W-:Y:S01]  /*86c0*/  STS [R4+0x480], R71 ;  /* 0x0004804704007388 */ /* 0x0003e20000000800 */
[----:B------:R-:W-:-:S02]  /*86d0*/  LOP3.LUT R8, R2, 0x14, R0, 0xfe, !PT ;  /* 0x0000001402087812 */ /* 0x000fc400078efe00 */
[C-C-:B0-----:R-:W-:Y:S01]  /*86e0*/  LOP3.LUT R3, R2.reuse, 0x4, R0.reuse, 0xfe, !PT ;  /* 0x0000000402037812 */ /* 0x141fe200078efe00 */
[----:B------:R-:W-:Y:S01]  /*86f0*/  STS [R5+0x800], R80 ;  /* 0x0008005005007388 */ /* 0x000fe20000000800 */
[C-C-:B------:R-:W-:Y:S02]  /*8700*/  LOP3.LUT R9, R2.reuse, 0xc, R0.reuse, 0xfe, !PT ;  /* 0x0000000c02097812 */ /* 0x140fe400078efe00 */
[C---:B------:R-:W-:Y:S01]  /*8710*/  ISETP.LT.AND P4, PT, R3.reuse, c[0x0][0x17c], !P0 ;  /* 0x00005f0003007a0c */ /* 0x040fe20004781270 */
[----:B------:R0:W-:Y:S01]  /*8720*/  STS [R5+0x880], R81 ;  /* 0x0008805105007388 */ /* 0x0001e20000000800 */
[----:B------:R-:W-:Y:S01]  /*8730*/  IMAD R7, R3, c[0x0][0x198], RZ ;  /* 0x0000660003077a24 */ /* 0x000fe200078e02ff */
[C---:B-1----:R-:W-:Y:S02]  /*8740*/  LOP3.LUT R4, R2.reuse, R0, RZ, 0xfc, !PT ;  /* 0x0000000002047212 */ /* 0x042fe400078efcff */
[----:B------:R-:W-:Y:S01]  /*8750*/  STS [R6+0xc00], R82 ;  /* 0x000c005206007388 */ /* 0x000fe20000000800 */
[----:B------:R-:W-:-:S02]  /*8760*/  LOP3.LUT R3, R2, 0x10, R0, 0xfe, !PT ;  /* 0x0000001002037812 */ /* 0x000fc400078efe00 */
[----:B------:R-:W-:Y:S01]  /*8770*/  ISETP.LT.AND P1, PT, R4, c[0x0][0x17c], !P0 ;  /* 0x00005f0004007a0c */ /* 0x000fe20004721270 */
[----:B------:R1:W-:Y:S01]  /*8780*/  STS [R6+0xc80], R83 ;  /* 0x000c805306007388 */ /* 0x0003e20000000800 */
[----:B------:R-:W-:Y:S01]  /*8790*/  LOP3.LUT R0, R2, 0x8, R0, 0xfe, !PT ;  /* 0x0000000802007812 */ /* 0x000fe200078efe00 */
[----:B0-----:R-:W-:Y:S02]  /*87a0*/  IMAD R5, R4, c[0x0][0x198], RZ ;  /* 0x0000660004057a24 */ /* 0x001fe400078e02ff */
[----:B------:R-:W-:Y:S01]  /*87b0*/  BAR.SYNC.DEFER_BLOCKING 0x0 ;  /* 0x0000000000007b1d */ /* 0x000fe20000010000 */
[----:B------:R-:W-:Y:S02]  /*87c0*/  IMAD R20, R3, c[0x0][0x198], RZ ;  /* 0x0000660003147a24 */ /* 0x000fe400078e02ff */
[-C--:B------:R-:W-:Y:S02]  /*87d0*/  LEA R4, P2, R5, R22.reuse, 0x1 ;  /* 0x0000001605047211 */ /* 0x080fe400078408ff */
[----:B-1----:R-:W-:-:S02]  /*87e0*/  LEA R6, P3, R7, R22, 0x1 ;  /* 0x0000001607067211 */ /* 0x002fc400078608ff */
[-C--:B------:R-:W-:Y:S02]  /*87f0*/  LEA.HI.X.SX32 R5, R5, R216.reuse, 0x1, P2 ;  /* 0x000000d805057211 */ /* 0x080fe400010f0eff */
[----:B------:R-:W-:Y:S02]  /*8800*/  LEA.HI.X.SX32 R7, R7, R216, 0x1, P3 ;  /* 0x000000d807077211 */ /* 0x000fe400018f0eff */
[C---:B------:R-:W-:Y:S01]  /*8810*/  ISETP.LT.AND P3, PT, R0.reuse, c[0x0][0x17c], !P0 ;  /* 0x00005f0000007a0c */ /* 0x040fe20004761270 */
[----:B------:R-:W-:-:S05]  /*8820*/  IMAD R0, R0, c[0x0][0x198], RZ ;  /* 0x0000660000007a24 */ /* 0x000fca00078e02ff */
[----:B------:R-:W-:Y:S01]  /*8830*/  LEA R2, P2, R0, R22, 0x1 ;  /* 0x0000001600027211 */ /* 0x000fe200078408ff */
[----:B------:R-:W0:Y:S04]  /*8840*/  LDS R23, [R248] ;  /* 0x00000000f8177984 */ /* 0x000e280000000800 */
[----:B------:R-:W1:Y:S04]  /*8850*/  LDS R31, [R21] ;  /* 0x00000000151f7984 */ /* 0x000e680000000800 */
[----:B------:R-:W2:Y:S04]  /*8860*/  LDS R25, [R248+0x100] ;  /* 0x00010000f8197984 */ /* 0x000ea80000000800 */
[----:B------:R-:W3:Y:S04]  /*8870*/  LDS R33, [R21+0x100] ;  /* 0x0001000015217984 */ /* 0x000ee80000000800 */
[----:B------:R-:W4:Y:S04]  /*8880*/  LDS R27, [R248+0x200] ;  /* 0x00020000f81b7984 */ /* 0x000f280000000800 */
[----:B------:R-:W5:Y:S04]  /*8890*/  LDS R35, [R21+0x200] ;  /* 0x0002000015237984 */ /* 0x000f680000000800 */
[----:B------:R-:W4:Y:S04]  /*88a0*/  LDS R29, [R248+0x300] ;  /* 0x00030000f81d7984 */ /* 0x000f280000000800 */
[----:B------:R-:W5:Y:S04]  /*88b0*/  LDS R21, [R21+0x300] ;  /* 0x0003000015157984 */ /* 0x000f680000000800 */
[----:B0-----:R0:W-:Y:S01]  /*88c0*/  @P1 STG.E.U16 [R4.64], R23 ;  /* 0x0000001704001986 */ /* 0x0011e2000c101506 */
[----:B------:R-:W-:-:S02]  /*88d0*/  ISETP.LT.AND P1, PT, R3, c[0x0][0x17c], !P0 ;  /* 0x00005f0003007a0c */ /* 0x000fc40004721270 */
[----:B------:R-:W-:Y:S01]  /*88e0*/  LEA.HI.X.SX32 R3, R0, R216, 0x1, P2 ;  /* 0x000000d800037211 */ /* 0x000fe200010f0eff */
[----:B-1----:R1:W-:Y:S01]  /*88f0*/  @P4 STG.E.U16 [R6.64], R31 ;  /* 0x0000001f06004986 */ /* 0x0023e2000c101506 */
[C---:B------:R-:W-:Y:S01]  /*8900*/  ISETP.LT.AND P4, PT, R9.reuse, c[0x0][0x17c], !P0 ;  /* 0x00005f0009007a0c */ /* 0x040fe20004781270 */
[----:B------:R-:W-:Y:S01]  /*8910*/  IMAD R9, R9, c[0x0][0x198], RZ ;  /* 0x0000660009097a24 */ /* 0x000fe200078e02ff */
[C---:B------:R-:W-:Y:S01]  /*8920*/  ISETP.LT.AND P2, PT, R8.reuse, c[0x0][0x17c], !P0 ;  /* 0x00005f0008007a0c */ /* 0x040fe20004741270 */
[----:B------:R-:W-:Y:S01]  /*8930*/  IMAD R0, R8, c[0x0][0x198], RZ ;  /* 0x0000660008007a24 */ /* 0x000fe200078e02ff */
[----:B--2---:R2:W-:Y:S02]  /*8940*/  @P3 STG.E.U16 [R2.64], R25 ;  /* 0x0000001902003986 */ /* 0x0045e4000c101506 */
[-C--:B0-----:R-:W-:Y:S02]  /*8950*/  LEA R4, P5, R9, R22.reuse, 0x1 ;  /* 0x0000001609047211 */ /* 0x081fe400078a08ff */
[----:B------:R-:W-:-:S02]  /*8960*/  LEA R8, P3, R0, R22, 0x1 ;  /* 0x0000001600087211 */ /* 0x000fc400078608ff */
[----:B-1----:R-:W-:Y:S02]  /*8970*/  LEA R6, P6, R20, R22, 0x1 ;  /* 0x0000001614067211 */ /* 0x002fe400078c08ff */
[-C--:B------:R-:W-:Y:S02]  /*8980*/  LEA.HI.X.SX32 R5, R9, R216.reuse, 0x1, P5 ;  /* 0x000000d809057211 */ /* 0x080fe400028f0eff */
[-C--:B------:R-:W-:Y:S01]  /*8990*/  LEA.HI.X.SX32 R9, R0, R216.reuse, 0x1, P3 ;  /* 0x000000d800097211 */ /* 0x080fe200018f0eff */
[----:B------:R-:W-:Y:S01]  /*89a0*/  IMAD R0, R10, c[0x0][0x198], RZ ;  /* 0x000066000a007a24 */ /* 0x000fe200078e02ff */
[----:B------:R-:W-:Y:S01]  /*89b0*/  LEA.HI.X.SX32 R7, R20, R216, 0x1, P6 ;  /* 0x000000d814077211 */ /* 0x000fe200030f0eff */
[----:B---3--:R0:W-:Y:S01]  /*89c0*/  @P4 STG.E.U16 [R4.64], R33 ;  /* 0x0000002104004986 */ /* 0x0081e2000c101506 */
[----:B------:R-:W-:Y:S01]  /*89d0*/  ISETP.LT.AND P3, PT, R10, c[0x0][0x17c], !P0 ;  /* 0x00005f000a007a0c */ /* 0x000fe20004761270 */
[----:B--2---:R-:W-:Y:S01]  /*89e0*/  IMAD R3, R11, c[0x0][0x198], RZ ;  /* 0x000066000b037a24 */ /* 0x004fe200078e02ff */
[-C--:B------:R-:W-:Y:S01]  /*89f0*/  LEA R10, P4, R0, R22.reuse, 0x1 ;  /* 0x00000016000a7211 */ /* 0x080fe200078808ff */
[----:B----4-:R1:W-:Y:S01]  /*8a00*/  @P1 STG.E.U16 [R6.64], R27 ;  /* 0x0000001b06001986 */ /* 0x0103e2000c101506 */
[C---:B------:R-:W-:Y:S01]  /*8a10*/  ISETP.LT.AND P1, PT, R19.reuse, c[0x0][0x17c], !P0 ;  /* 0x00005f0013007a0c */ /* 0x040fe20004721270 */
[----:B------:R-:W-:Y:S01]  /*8a20*/  IMAD R19, R19, c[0x0][0x198], RZ ;  /* 0x0000660013137a24 */ /* 0x000fe200078e02ff */
[----:B------:R-:W-:Y:S01]  /*8a30*/  LEA R2, P5, R3, R22, 0x1 ;  /* 0x0000001603027211 */ /* 0x000fe200078a08ff */
[----:B-----5:R-:W-:Y:S01]  /*8a40*/  @P2 STG.E.U16 [R8.64], R35 ;  /* 0x0000002308002986 */ /* 0x020fe2000c101506 */
[----:B------:R-:W-:-:S02]  /*8a50*/  ISETP.LT.AND P2, PT, R11, c[0x0][0x17c], !P0 ;  /* 0x00005f000b007a0c */ /* 0x000fc40004741270 */
[-C--:B------:R-:W-:Y:S01]  /*8a60*/  LEA.HI.X.SX32 R11, R0, R216.reuse, 0x1, P4 ;  /* 0x000000d8000b7211 */ /* 0x080fe200020f0eff */
[----:B------:R-:W-:Y:S01]  /*8a70*/  IMAD R0, R12, c[0x0][0x198], RZ ;  /* 0x000066000c007a24 */ /* 0x000fe200078e02ff */
[C---:B------:R-:W-:Y:S01]  /*8a80*/  ISETP.LT.AND P4, PT, R18.reuse, c[0x0][0x17c], !P0 ;  /* 0x00005f0012007a0c */ /* 0x040fe20004781270 */
[----:B------:R-:W-:Y:S01]  /*8a90*/  IMAD R18, R18, c[0x0][0x198], RZ ;  /* 0x0000660012127a24 */ /* 0x000fe200078e02ff */
[----:B------:R-:W-:Y:S01]  /*8aa0*/  LEA.HI.X.SX32 R3, R3, R216, 0x1, P5 ;  /* 0x000000d803037211 */ /* 0x000fe200028f0eff */
[----:B------:R2:W-:Y:S01]  /*8ab0*/  @P3 STG.E.U16 [R10.64], R29 ;  /* 0x0000001d0a003986 */ /* 0x0005e2000c101506 */
[-C--:B0-----:R-:W-:Y:S02]  /*8ac0*/  LEA R4, P3, R19, R22.reuse, 0x1 ;  /* 0x0000001613047211 */ /* 0x081fe400078608ff */
[----:B-1----:R-:W-:Y:S02]  /*8ad0*/  LEA R6, P6, R18, R22, 0x1 ;  /* 0x0000001612067211 */ /* 0x002fe400078c08ff */
[----:B------:R-:W-:Y:S01]  /*8ae0*/  PRMT R23, R23, 0x7632, R23 ;  /* 0x0000763217177816 */ /* 0x000fe20000000017 */
[----:B------:R-:W-:Y:S01]  /*8af0*/  @P2 STG.E.U16 [R2.64], R21 ;  /* 0x0000001502002986 */ /* 0x000fe2000c101506 */
[----:B------:R-:W-:-:S02]  /*8b00*/  LEA.HI.X.SX32 R5, R19, R216, 0x1, P3 ;  /* 0x000000d813057211 */ /* 0x000fc400018f0eff */
[----:B------:R-:W-:Y:S02]  /*8b10*/  PRMT R31, R31, 0x7632, R31 ;  /* 0x000076321f1f7816 */ /* 0x000fe4000000001f */
[----:B------:R-:W-:Y:S01]  /*8b20*/  LEA.HI.X.SX32 R7, R18, R216, 0x1, P6 ;  /* 0x000000d812077211 */ /* 0x000fe200030f0eff */
[----:B------:R0:W-:Y:S01]  /*8b30*/  @P1 STG.E.U16 [R4.64], R23 ;  /* 0x0000001704001986 */ /* 0x0001e2000c101506 */
[C---:B------:R-:W-:Y:S01]  /*8b40*/  ISETP.LT.AND P3, PT, R15.reuse, c[0x0][0x17c], !P0 ;  /* 0x00005f000f007a0c */ /* 0x040fe20004761270 */
[----:B------:R-:W-:Y:S01]  /*8b50*/  IMAD R15, R15, c[0x0][0x198], RZ ;  /* 0x000066000f0f7a24 */ /* 0x000fe200078e02ff */
[----:B------:R-:W-:Y:S01]  /*8b60*/  ISETP.LT.AND P5, PT, R17, c[0x0][0x17c], !P0 ;  /* 0x00005f0011007a0c */ /* 0x000fe200047a1270 */
[----:B------:R1:W-:Y:S01]  /*8b70*/  @P4 STG.E.U16 [R6.64], R31 ;  /* 0x0000001f06004986 */ /* 0x0003e2000c101506 */
[C---:B------:R-:W-:Y:S01]  /*8b80*/  ISETP.LT.AND P4, PT, R16.reuse, c[0x0][0x17c], !P0 ;  /* 0x00005f0010007a0c */ /* 0x040fe20004781270 */
[----:B------:R-:W-:Y:S01]  /*8b90*/  IMAD R16, R16, c[0x0][0x198], RZ ;  /* 0x0000660010107a24 */ /* 0x000fe200078e02ff */
[----:B------:R-:W-:Y:S01]  /*8ba0*/  PRMT R25, R25, 0x7632, R25 ;  /* 0x0000763219197816 */ /* 0x000fe20000000019 */
[----:B--2---:R-:W-:Y:S01]  /*8bb0*/  IMAD R11, R14, c[0x0][0x198], RZ ;  /* 0x000066000e0b7a24 */ /* 0x004fe200078e02ff */
[----:B------:R-:W-:Y:S01]  /*8bc0*/  PRMT R33, R33, 0x7632, R33 ;  /* 0x0000763221217816 */ /* 0x000fe20000000021 */
[----:B------:R-:W-:Y:S01]  /*8bd0*/  IMAD R17, R17, c[0x0][0x198], RZ ;  /* 0x0000660011117a24 */ /* 0x000fe200078e02ff */
[----:B------:R-:W-:Y:S01]  /*8be0*/  PRMT R35, R35, 0x7632, R35 ;  /* 0x0000763223237816 */ /* 0x000fe20000000023 */
[----:B------:R-:W-:Y:S01]  /*8bf0*/  IMAD R18, R13, c[0x0][0x198], RZ ;  /* 0x000066000d127a24 */ /* 0x000fe200078e02ff */
[----:B0-----:R-:W-:-:S02]  /*8c00*/  LEA R4, P1, R16, R22, 0x1 ;  /* 0x0000001610047211 */ /* 0x001fc400078208ff */
[-C--:B------:R-:W-:Y:S02]  /*8c10*/  LEA R2, P6, R17, R22.reuse, 0x1 ;  /* 0x0000001611027211 */ /* 0x080fe400078c08ff */
[----:B-1----:R-:W-:Y:S02]  /*8c20*/  LEA R6, P2, R15, R22, 0x1 ;  /* 0x000000160f067211 */ /* 0x002fe400078408ff */
[----:B------:R-:W-:Y:S02]  /*8c30*/  LEA.HI.X.SX32 R5, R16, R216, 0x1, P1 ;  /* 0x000000d810057211 */ /* 0x000fe400008f0eff */
[----:B------:R-:W-:Y:S02]  /*8c40*/  LEA R10, P1, R11, R22, 0x1 ;  /* 0x000000160b0a7211 */ /* 0x000fe400078208ff */
[----:B------:R-:W-:Y:S02]  /*8c50*/  LEA.HI.X.SX32 R7, R15, R216, 0x1, P2 ;  /* 0x000000d80f077211 */ /* 0x000fe400010f0eff */
[----:B------:R-:W-:-:S02]  /*8c60*/  ISETP.LT.AND P2, PT, R12, c[0x0][0x17c], !P0 ;  /* 0x00005f000c007a0c */ /* 0x000fc40004741270 */
[-C--:B------:R-:W-:Y:S02]  /*8c70*/  LEA.HI.X.SX32 R11, R11, R216.reuse, 0x1, P1 ;  /* 0x000000d80b0b7211 */ /* 0x080fe400008f0eff */
[----:B------:R-:W-:Y:S02]  /*8c80*/  LEA.HI.X.SX32 R3, R17, R216, 0x1, P6 ;  /* 0x000000d811037211 */ /* 0x000fe400030f0eff */
[----:B------:R-:W-:Y:S02]  /*8c90*/  ISETP.LT.AND P1, PT, R14, c[0x0][0x17c], !P0 ;  /* 0x00005f000e007a0c */ /* 0x000fe40004721270 */
[----:B------:R-:W-:Y:S01]  /*8ca0*/  ISETP.LT.AND P0, PT, R13, c[0x0][0x17c], !P0 ;  /* 0x00005f000d007a0c */ /* 0x000fe20004701270 */
[----:B------:R0:W-:Y:S01]  /*8cb0*/  @P5 STG.E.U16 [R2.64], R25 ;  /* 0x0000001902005986 */ /* 0x0001e2000c101506 */
[----:B------:R-:W-:-:S03]  /*8cc0*/  LEA R8, P6, R0, R22, 0x1 ;  /* 0x0000001600087211 */ /* 0x000fc600078c08ff */
[----:B------:R1:W-:Y:S01]  /*8cd0*/  @P4 STG.E.U16 [R4.64], R33 ;  /* 0x0000002104004986 */ /* 0x0003e2000c101506 */
[----:B------:R-:W-:Y:S02]  /*8ce0*/  LEA.HI.X.SX32 R9, R0, R216, 0x1, P6 ;  /* 0x000000d800097211 */ /* 0x000fe400030f0eff */
[----:B------:R-:W-:-:S04]  /*8cf0*/  LEA R12, P6, R18, R22, 0x1 ;  /* 0x00000016120c7211 */ /* 0x000fc800078c08ff */
[----:B------:R-:W-:Y:S02]  /*8d00*/  LEA.HI.X.SX32 R13, R18, R216, 0x1, P6 ;  /* 0x000000d8120d7211 */ /* 0x000fe400030f0eff */
[----:B0-----:R-:W-:Y:S02]  /*8d10*/  PRMT R3, R27, 0x7632, R3 ;  /* 0x000076321b037816 */ /* 0x001fe40000000003 */
[----:B-1----:R-:W-:-:S03]  /*8d20*/  PRMT R5, R29, 0x7632, R5 ;  /* 0x000076321d057816 */ /* 0x002fc60000000005 */
[----:B------:R0:W-:Y:S04]  /*8d30*/  @P3 STG.E.U16 [R6.64], R3 ;  /* 0x0000000306003986 */ /* 0x0001e8000c101506 */
[----:B------:R0:W-:Y:S04]  /*8d40*/  @P2 STG.E.U16 [R8.64], R35 ;  /* 0x0000002308002986 */ /* 0x0001e8000c101506 */
[----:B------:R0:W-:Y:S01]  /*8d50*/  @P1 STG.E.U16 [R10.64], R5 ;  /* 0x000000050a001986 */ /* 0x0001e2000c101506 */
[----:B------:R-:W-:Y:S05]  /*8d60*/  @!P0 EXIT ;  /* 0x000000000000894d */ /* 0x000fea0003800000 */
[----:B0-----:R-:W-:-:S05]  /*8d70*/  PRMT R6, R21, 0x7632, R6 ;  /* 0x0000763215067816 */ /* 0x001fca0000000006 */
[----:B------:R-:W-:Y:S01]  /*8d80*/  STG.E.U16 [R12.64], R6 ;  /* 0x000000060c007986 */ /* 0x000fe2000c101506 */
[----:B------:R-:W-:Y:S05]  /*8d90*/  EXIT ;  /* 0x000000000000794d */ /* 0x000fea0003800000 */
.L_x_4:
[----:B------:R-:W-:-:S00]  /*8da0*/  BRA `(.L_x_4) ;  /* 0xfffffff000007947 */ /* 0x000fc0000383ffff */
[----:B------:R-:W-:-:S00]  /*8db0*/  NOP ;  /* 0x0000000000007918 */ /* 0x000fc00000000000 */
        /* <DEDUP_REMOVED lines=12> */
.L_x_5:


//--------------------- .nv.shared.matmul_kernel  --------------------------
	.section	.nv.shared.matmul_kernel,"aw",@nobits
	.sectionflags	@""
	.align	16
